//
// Generated by NVIDIA NVVM Compiler
//
// Compiler Build ID: CL-36424714
// Cuda compilation tools, release 13.0, V13.0.88
// Based on NVVM 20.0.0
//

.version 9.0
.target sm_100
.address_size 64

	// .globl	_Z8sgemm_v7ILi128ELi128ELi8ELi8ELi8EEviiifPKfS1_fPf
// _ZZ8sgemm_v7ILi128ELi128ELi8ELi8ELi8EEviiifPKfS1_fPfE3s_A has been demoted
// _ZZ8sgemm_v7ILi128ELi128ELi8ELi8ELi8EEviiifPKfS1_fPfE3s_B has been demoted

.visible .entry _Z8sgemm_v7ILi128ELi128ELi8ELi8ELi8EEviiifPKfS1_fPf(
	.param .u32 _Z8sgemm_v7ILi128ELi128ELi8ELi8ELi8EEviiifPKfS1_fPf_param_0,
	.param .u32 _Z8sgemm_v7ILi128ELi128ELi8ELi8ELi8EEviiifPKfS1_fPf_param_1,
	.param .u32 _Z8sgemm_v7ILi128ELi128ELi8ELi8ELi8EEviiifPKfS1_fPf_param_2,
	.param .f32 _Z8sgemm_v7ILi128ELi128ELi8ELi8ELi8EEviiifPKfS1_fPf_param_3,
	.param .u64 .ptr .align 1 _Z8sgemm_v7ILi128ELi128ELi8ELi8ELi8EEviiifPKfS1_fPf_param_4,
	.param .u64 .ptr .align 1 _Z8sgemm_v7ILi128ELi128ELi8ELi8ELi8EEviiifPKfS1_fPf_param_5,
	.param .f32 _Z8sgemm_v7ILi128ELi128ELi8ELi8ELi8EEviiifPKfS1_fPf_param_6,
	.param .u64 .ptr .align 1 _Z8sgemm_v7ILi128ELi128ELi8ELi8ELi8EEviiifPKfS1_fPf_param_7
)
{
	.reg .pred 	%p<5>;
	.reg .b32 	%r<113>;
	.reg .b32 	%f<1144>;
	.reg .b64 	%rd<90>;
	// demoted variable
	.shared .align 4 .b8 _ZZ8sgemm_v7ILi128ELi128ELi8ELi8ELi8EEviiifPKfS1_fPfE3s_A[8192];
	// demoted variable
	.shared .align 4 .b8 _ZZ8sgemm_v7ILi128ELi128ELi8ELi8ELi8EEviiifPKfS1_fPfE3s_B[8192];
	ld.param.u32 	%r14, [_Z8sgemm_v7ILi128ELi128ELi8ELi8ELi8EEviiifPKfS1_fPf_param_1];
	ld.param.u32 	%r15, [_Z8sgemm_v7ILi128ELi128ELi8ELi8ELi8EEviiifPKfS1_fPf_param_2];
	ld.param.u64 	%rd8, [_Z8sgemm_v7ILi128ELi128ELi8ELi8ELi8EEviiifPKfS1_fPf_param_4];
	ld.param.u64 	%rd6, [_Z8sgemm_v7ILi128ELi128ELi8ELi8ELi8EEviiifPKfS1_fPf_param_5];
	cvta.to.global.u64 	%rd1, %rd8;
	cvta.to.global.u64 	%rd9, %rd6;
	mov.u32 	%r16, %ctaid.x;
	mov.u32 	%r17, %ctaid.y;
	mov.u32 	%r18, %tid.x;
	shr.u32 	%r19, %r18, 1;
	shl.b32 	%r20, %r18, 2;
	and.b32  	%r21, %r20, 4;
	shr.u32 	%r1, %r18, 5;
	and.b32  	%r2, %r20, 124;
	mul.lo.s32 	%r22, %r17, %r15;
	shl.b32 	%r23, %r22, 7;
	cvt.s64.s32 	%rd10, %r23;
	shl.b32 	%r24, %r16, 7;
	mul.wide.u32 	%rd11, %r24, 4;
	add.s64 	%rd12, %rd9, %rd11;
	mad.lo.s32 	%r25, %r15, %r19, %r21;
	cvt.s64.s32 	%rd13, %r25;
	add.s64 	%rd2, %rd10, %rd13;
	shl.b64 	%rd14, %rd2, 2;
	add.s64 	%rd15, %rd1, %rd14;
	ld.global.v4.f32 	{%f1076, %f1077, %f1078, %f1079}, [%rd15];
	shl.b32 	%r26, %r18, 11;
	and.b32  	%r27, %r26, 2048;
	mov.u32 	%r28, _ZZ8sgemm_v7ILi128ELi128ELi8ELi8ELi8EEviiifPKfS1_fPfE3s_A;
	add.s32 	%r29, %r28, %r27;
	shl.b32 	%r30, %r19, 2;
	add.s32 	%r31, %r29, %r30;
	st.shared.f32 	[%r31], %f1076;
	st.shared.f32 	[%r31+512], %f1077;
	st.shared.f32 	[%r31+1024], %f1078;
	st.shared.f32 	[%r31+1536], %f1079;
	shl.b32 	%r32, %r1, 9;
	mov.u32 	%r33, _ZZ8sgemm_v7ILi128ELi128ELi8ELi8ELi8EEviiifPKfS1_fPfE3s_B;
	add.s32 	%r34, %r33, %r32;
	shl.b32 	%r35, %r18, 4;
	and.b32  	%r36, %r35, 496;
	add.s32 	%r37, %r34, %r36;
	mad.lo.s32 	%r38, %r14, %r1, %r2;
	mul.wide.s32 	%rd16, %r38, 4;
	add.s64 	%rd17, %rd12, %rd16;
	ld.global.v4.f32 	{%f224, %f225, %f226, %f227}, [%rd17];
	st.shared.v4.f32 	[%r37], {%f224, %f225, %f226, %f227};
	bar.sync 	0;
	setp.lt.s32 	%p1, %r15, 8;
	mov.f32 	%f1080, 0f00000000;
	mov.f32 	%f1081, %f1080;
	mov.f32 	%f1082, %f1080;
	mov.f32 	%f1083, %f1080;
	mov.f32 	%f1084, %f1080;
	mov.f32 	%f1085, %f1080;
	mov.f32 	%f1086, %f1080;
	mov.f32 	%f1087, %f1080;
	mov.f32 	%f1088, %f1080;
	mov.f32 	%f1089, %f1080;
	mov.f32 	%f1090, %f1080;
	mov.f32 	%f1091, %f1080;
	mov.f32 	%f1092, %f1080;
	mov.f32 	%f1093, %f1080;
	mov.f32 	%f1094, %f1080;
	mov.f32 	%f1095, %f1080;
	mov.f32 	%f1096, %f1080;
	mov.f32 	%f1097, %f1080;
	mov.f32 	%f1098, %f1080;
	mov.f32 	%f1099, %f1080;
	mov.f32 	%f1100, %f1080;
	mov.f32 	%f1101, %f1080;
	mov.f32 	%f1102, %f1080;
	mov.f32 	%f1103, %f1080;
	mov.f32 	%f1104, %f1080;
	mov.f32 	%f1105, %f1080;
	mov.f32 	%f1106, %f1080;
	mov.f32 	%f1107, %f1080;
	mov.f32 	%f1108, %f1080;
	mov.f32 	%f1109, %f1080;
	mov.f32 	%f1110, %f1080;
	mov.f32 	%f1111, %f1080;
	mov.f32 	%f1112, %f1080;
	mov.f32 	%f1113, %f1080;
	mov.f32 	%f1114, %f1080;
	mov.f32 	%f1115, %f1080;
	mov.f32 	%f1116, %f1080;
	mov.f32 	%f1117, %f1080;
	mov.f32 	%f1118, %f1080;
	mov.f32 	%f1119, %f1080;
	mov.f32 	%f1120, %f1080;
	mov.f32 	%f1121, %f1080;
	mov.f32 	%f1122, %f1080;
	mov.f32 	%f1123, %f1080;
	mov.f32 	%f1124, %f1080;
	mov.f32 	%f1125, %f1080;
	mov.f32 	%f1126, %f1080;
	mov.f32 	%f1127, %f1080;
	mov.f32 	%f1128, %f1080;
	mov.f32 	%f1129, %f1080;
	mov.f32 	%f1130, %f1080;
	mov.f32 	%f1131, %f1080;
	mov.f32 	%f1132, %f1080;
	mov.f32 	%f1133, %f1080;
	mov.f32 	%f1134, %f1080;
	mov.f32 	%f1135, %f1080;
	mov.f32 	%f1136, %f1080;
	mov.f32 	%f1137, %f1080;
	mov.f32 	%f1138, %f1080;
	mov.f32 	%f1139, %f1080;
	mov.f32 	%f1140, %f1080;
	mov.f32 	%f1141, %f1080;
	mov.f32 	%f1142, %f1080;
	mov.f32 	%f1143, %f1080;
	@%p1 bra 	$L__BB0_7;
	ld.param.u32 	%r101, [_Z8sgemm_v7ILi128ELi128ELi8ELi8ELi8EEviiifPKfS1_fPf_param_1];
	add.s64 	%rd19, %rd14, %rd1;
	add.s64 	%rd89, %rd19, 32;
	add.s32 	%r41, %r1, 8;
	mad.lo.s32 	%r107, %r101, %r41, %r2;
	mov.b32 	%r111, 1;
	mov.f32 	%f1080, 0f00000000;
	mov.b32 	%r108, 0;
	mov.u32 	%r112, %r108;
$L__BB0_2:
	ld.param.u32 	%r104, [_Z8sgemm_v7ILi128ELi128ELi8ELi8ELi8EEviiifPKfS1_fPf_param_2];
	add.s32 	%r108, %r108, 8;
	setp.ge.s32 	%p2, %r108, %r104;
	@%p2 bra 	$L__BB0_4;
	ld.param.u64 	%rd87, [_Z8sgemm_v7ILi128ELi128ELi8ELi8ELi8EEviiifPKfS1_fPf_param_5];
	ld.global.v4.f32 	{%f1076, %f1077, %f1078, %f1079}, [%rd89];
	cvta.to.global.u64 	%rd20, %rd87;
	mov.u32 	%r42, %ctaid.x;
	shl.b32 	%r43, %r42, 7;
	mul.wide.u32 	%rd21, %r43, 4;
	add.s64 	%rd22, %rd20, %rd21;
	mul.wide.s32 	%rd23, %r107, 4;
	add.s64 	%rd24, %rd22, %rd23;
	ld.global.v4.f32 	{%f1075, %f1074, %f1073, %f1072}, [%rd24];
$L__BB0_4:
	ld.param.u32 	%r105, [_Z8sgemm_v7ILi128ELi128ELi8ELi8ELi8EEviiifPKfS1_fPf_param_2];
	setp.ge.s32 	%p3, %r108, %r105;
	shl.b32 	%r44, %r112, 12;
	mov.u32 	%r45, _ZZ8sgemm_v7ILi128ELi128ELi8ELi8ELi8EEviiifPKfS1_fPfE3s_A;
	add.s32 	%r46, %r45, %r44;
	mov.u32 	%r47, %tid.x;
	shl.b32 	%r48, %r47, 1;
	and.b32  	%r49, %r48, 2016;
	add.s32 	%r50, %r46, %r49;
	ld.shared.v4.f32 	{%f230, %f231, %f232, %f233}, [%r50];
	ld.shared.v4.f32 	{%f234, %f235, %f236, %f237}, [%r50+16];
	mov.u32 	%r51, _ZZ8sgemm_v7ILi128ELi128ELi8ELi8ELi8EEviiifPKfS1_fPfE3s_B;
	add.s32 	%r52, %r51, %r44;
	shl.b32 	%r53, %r47, 5;
	and.b32  	%r54, %r53, 480;
	add.s32 	%r55, %r52, %r54;
	ld.shared.v4.f32 	{%f238, %f239, %f240, %f241}, [%r55];
	ld.shared.v4.f32 	{%f242, %f243, %f244, %f245}, [%r55+16];
	ld.shared.v4.f32 	{%f246, %f247, %f248, %f249}, [%r50+512];
	ld.shared.v4.f32 	{%f250, %f251, %f252, %f253}, [%r50+528];
	ld.shared.v4.f32 	{%f254, %f255, %f256, %f257}, [%r55+512];
	ld.shared.v4.f32 	{%f258, %f259, %f260, %f261}, [%r55+528];
	fma.rn.f32 	%f262, %f230, %f238, %f1111;
	fma.rn.f32 	%f263, %f230, %f239, %f1110;
	fma.rn.f32 	%f264, %f230, %f240, %f1109;
	fma.rn.f32 	%f265, %f230, %f241, %f1108;
	fma.rn.f32 	%f266, %f230, %f242, %f1107;
	fma.rn.f32 	%f267, %f230, %f243, %f1106;
	fma.rn.f32 	%f268, %f230, %f244, %f1105;
	fma.rn.f32 	%f269, %f230, %f245, %f1104;
	fma.rn.f32 	%f270, %f231, %f238, %f1103;
	fma.rn.f32 	%f271, %f231, %f239, %f1102;
	fma.rn.f32 	%f272, %f231, %f240, %f1101;
	fma.rn.f32 	%f273, %f231, %f241, %f1100;
	fma.rn.f32 	%f274, %f231, %f242, %f1099;
	fma.rn.f32 	%f275, %f231, %f243, %f1098;
	fma.rn.f32 	%f276, %f231, %f244, %f1097;
	fma.rn.f32 	%f277, %f231, %f245, %f1096;
	fma.rn.f32 	%f278, %f232, %f238, %f1095;
	fma.rn.f32 	%f279, %f232, %f239, %f1094;
	fma.rn.f32 	%f280, %f232, %f240, %f1093;
	fma.rn.f32 	%f281, %f232, %f241, %f1092;
	fma.rn.f32 	%f282, %f232, %f242, %f1091;
	fma.rn.f32 	%f283, %f232, %f243, %f1090;
	fma.rn.f32 	%f284, %f232, %f244, %f1089;
	fma.rn.f32 	%f285, %f232, %f245, %f1088;
	fma.rn.f32 	%f286, %f233, %f238, %f1087;
	fma.rn.f32 	%f287, %f233, %f239, %f1086;
	fma.rn.f32 	%f288, %f233, %f240, %f1085;
	fma.rn.f32 	%f289, %f233, %f241, %f1084;
	fma.rn.f32 	%f290, %f233, %f242, %f1083;
	fma.rn.f32 	%f291, %f233, %f243, %f1082;
	fma.rn.f32 	%f292, %f233, %f244, %f1081;
	fma.rn.f32 	%f293, %f233, %f245, %f1080;
	fma.rn.f32 	%f294, %f234, %f238, %f1112;
	fma.rn.f32 	%f295, %f234, %f239, %f1113;
	fma.rn.f32 	%f296, %f234, %f240, %f1114;
	fma.rn.f32 	%f297, %f234, %f241, %f1115;
	fma.rn.f32 	%f298, %f234, %f242, %f1116;
	fma.rn.f32 	%f299, %f234, %f243, %f1117;
	fma.rn.f32 	%f300, %f234, %f244, %f1118;
	fma.rn.f32 	%f301, %f234, %f245, %f1119;
	fma.rn.f32 	%f302, %f235, %f238, %f1120;
	fma.rn.f32 	%f303, %f235, %f239, %f1121;
	fma.rn.f32 	%f304, %f235, %f240, %f1122;
	fma.rn.f32 	%f305, %f235, %f241, %f1123;
	fma.rn.f32 	%f306, %f235, %f242, %f1124;
	fma.rn.f32 	%f307, %f235, %f243, %f1125;
	fma.rn.f32 	%f308, %f235, %f244, %f1126;
	fma.rn.f32 	%f309, %f235, %f245, %f1127;
	fma.rn.f32 	%f310, %f236, %f238, %f1128;
	fma.rn.f32 	%f311, %f236, %f239, %f1129;
	fma.rn.f32 	%f312, %f236, %f240, %f1130;
	fma.rn.f32 	%f313, %f236, %f241, %f1131;
	fma.rn.f32 	%f314, %f236, %f242, %f1132;
	fma.rn.f32 	%f315, %f236, %f243, %f1133;
	fma.rn.f32 	%f316, %f236, %f244, %f1134;
	fma.rn.f32 	%f317, %f236, %f245, %f1135;
	fma.rn.f32 	%f318, %f237, %f238, %f1136;
	fma.rn.f32 	%f319, %f237, %f239, %f1137;
	fma.rn.f32 	%f320, %f237, %f240, %f1138;
	fma.rn.f32 	%f321, %f237, %f241, %f1139;
	fma.rn.f32 	%f322, %f237, %f242, %f1140;
	fma.rn.f32 	%f323, %f237, %f243, %f1141;
	fma.rn.f32 	%f324, %f237, %f244, %f1142;
	fma.rn.f32 	%f325, %f237, %f245, %f1143;
	ld.shared.v4.f32 	{%f326, %f327, %f328, %f329}, [%r50+1024];
	ld.shared.v4.f32 	{%f330, %f331, %f332, %f333}, [%r50+1040];
	ld.shared.v4.f32 	{%f334, %f335, %f336, %f337}, [%r55+1024];
	ld.shared.v4.f32 	{%f338, %f339, %f340, %f341}, [%r55+1040];
	fma.rn.f32 	%f342, %f246, %f254, %f262;
	fma.rn.f32 	%f343, %f246, %f255, %f263;
	fma.rn.f32 	%f344, %f246, %f256, %f264;
	fma.rn.f32 	%f345, %f246, %f257, %f265;
	fma.rn.f32 	%f346, %f246, %f258, %f266;
	fma.rn.f32 	%f347, %f246, %f259, %f267;
	fma.rn.f32 	%f348, %f246, %f260, %f268;
	fma.rn.f32 	%f349, %f246, %f261, %f269;
	fma.rn.f32 	%f350, %f247, %f254, %f270;
	fma.rn.f32 	%f351, %f247, %f255, %f271;
	fma.rn.f32 	%f352, %f247, %f256, %f272;
	fma.rn.f32 	%f353, %f247, %f257, %f273;
	fma.rn.f32 	%f354, %f247, %f258, %f274;
	fma.rn.f32 	%f355, %f247, %f259, %f275;
	fma.rn.f32 	%f356, %f247, %f260, %f276;
	fma.rn.f32 	%f357, %f247, %f261, %f277;
	fma.rn.f32 	%f358, %f248, %f254, %f278;
	fma.rn.f32 	%f359, %f248, %f255, %f279;
	fma.rn.f32 	%f360, %f248, %f256, %f280;
	fma.rn.f32 	%f361, %f248, %f257, %f281;
	fma.rn.f32 	%f362, %f248, %f258, %f282;
	fma.rn.f32 	%f363, %f248, %f259, %f283;
	fma.rn.f32 	%f364, %f248, %f260, %f284;
	fma.rn.f32 	%f365, %f248, %f261, %f285;
	fma.rn.f32 	%f366, %f249, %f254, %f286;
	fma.rn.f32 	%f367, %f249, %f255, %f287;
	fma.rn.f32 	%f368, %f249, %f256, %f288;
	fma.rn.f32 	%f369, %f249, %f257, %f289;
	fma.rn.f32 	%f370, %f249, %f258, %f290;
	fma.rn.f32 	%f371, %f249, %f259, %f291;
	fma.rn.f32 	%f372, %f249, %f260, %f292;
	fma.rn.f32 	%f373, %f249, %f261, %f293;
	fma.rn.f32 	%f374, %f250, %f254, %f294;
	fma.rn.f32 	%f375, %f250, %f255, %f295;
	fma.rn.f32 	%f376, %f250, %f256, %f296;
	fma.rn.f32 	%f377, %f250, %f257, %f297;
	fma.rn.f32 	%f378, %f250, %f258, %f298;
	fma.rn.f32 	%f379, %f250, %f259, %f299;
	fma.rn.f32 	%f380, %f250, %f260, %f300;
	fma.rn.f32 	%f381, %f250, %f261, %f301;
	fma.rn.f32 	%f382, %f251, %f254, %f302;
	fma.rn.f32 	%f383, %f251, %f255, %f303;
	fma.rn.f32 	%f384, %f251, %f256, %f304;
	fma.rn.f32 	%f385, %f251, %f257, %f305;
	fma.rn.f32 	%f386, %f251, %f258, %f306;
	fma.rn.f32 	%f387, %f251, %f259, %f307;
	fma.rn.f32 	%f388, %f251, %f260, %f308;
	fma.rn.f32 	%f389, %f251, %f261, %f309;
	fma.rn.f32 	%f390, %f252, %f254, %f310;
	fma.rn.f32 	%f391, %f252, %f255, %f311;
	fma.rn.f32 	%f392, %f252, %f256, %f312;
	fma.rn.f32 	%f393, %f252, %f257, %f313;
	fma.rn.f32 	%f394, %f252, %f258, %f314;
	fma.rn.f32 	%f395, %f252, %f259, %f315;
	fma.rn.f32 	%f396, %f252, %f260, %f316;
	fma.rn.f32 	%f397, %f252, %f261, %f317;
	fma.rn.f32 	%f398, %f253, %f254, %f318;
	fma.rn.f32 	%f399, %f253, %f255, %f319;
	fma.rn.f32 	%f400, %f253, %f256, %f320;
	fma.rn.f32 	%f401, %f253, %f257, %f321;
	fma.rn.f32 	%f402, %f253, %f258, %f322;
	fma.rn.f32 	%f403, %f253, %f259, %f323;
	fma.rn.f32 	%f404, %f253, %f260, %f324;
	fma.rn.f32 	%f405, %f253, %f261, %f325;
	ld.shared.v4.f32 	{%f406, %f407, %f408, %f409}, [%r50+1536];
	ld.shared.v4.f32 	{%f410, %f411, %f412, %f413}, [%r50+1552];
	ld.shared.v4.f32 	{%f414, %f415, %f416, %f417}, [%r55+1536];
	ld.shared.v4.f32 	{%f418, %f419, %f420, %f421}, [%r55+1552];
	fma.rn.f32 	%f422, %f326, %f334, %f342;
	fma.rn.f32 	%f423, %f326, %f335, %f343;
	fma.rn.f32 	%f424, %f326, %f336, %f344;
	fma.rn.f32 	%f425, %f326, %f337, %f345;
	fma.rn.f32 	%f426, %f326, %f338, %f346;
	fma.rn.f32 	%f427, %f326, %f339, %f347;
	fma.rn.f32 	%f428, %f326, %f340, %f348;
	fma.rn.f32 	%f429, %f326, %f341, %f349;
	fma.rn.f32 	%f430, %f327, %f334, %f350;
	fma.rn.f32 	%f431, %f327, %f335, %f351;
	fma.rn.f32 	%f432, %f327, %f336, %f352;
	fma.rn.f32 	%f433, %f327, %f337, %f353;
	fma.rn.f32 	%f434, %f327, %f338, %f354;
	fma.rn.f32 	%f435, %f327, %f339, %f355;
	fma.rn.f32 	%f436, %f327, %f340, %f356;
	fma.rn.f32 	%f437, %f327, %f341, %f357;
	fma.rn.f32 	%f438, %f328, %f334, %f358;
	fma.rn.f32 	%f439, %f328, %f335, %f359;
	fma.rn.f32 	%f440, %f328, %f336, %f360;
	fma.rn.f32 	%f441, %f328, %f337, %f361;
	fma.rn.f32 	%f442, %f328, %f338, %f362;
	fma.rn.f32 	%f443, %f328, %f339, %f363;
	fma.rn.f32 	%f444, %f328, %f340, %f364;
	fma.rn.f32 	%f445, %f328, %f341, %f365;
	fma.rn.f32 	%f446, %f329, %f334, %f366;
	fma.rn.f32 	%f447, %f329, %f335, %f367;
	fma.rn.f32 	%f448, %f329, %f336, %f368;
	fma.rn.f32 	%f449, %f329, %f337, %f369;
	fma.rn.f32 	%f450, %f329, %f338, %f370;
	fma.rn.f32 	%f451, %f329, %f339, %f371;
	fma.rn.f32 	%f452, %f329, %f340, %f372;
	fma.rn.f32 	%f453, %f329, %f341, %f373;
	fma.rn.f32 	%f454, %f330, %f334, %f374;
	fma.rn.f32 	%f455, %f330, %f335, %f375;
	fma.rn.f32 	%f456, %f330, %f336, %f376;
	fma.rn.f32 	%f457, %f330, %f337, %f377;
	fma.rn.f32 	%f458, %f330, %f338, %f378;
	fma.rn.f32 	%f459, %f330, %f339, %f379;
	fma.rn.f32 	%f460, %f330, %f340, %f380;
	fma.rn.f32 	%f461, %f330, %f341, %f381;
	fma.rn.f32 	%f462, %f331, %f334, %f382;
	fma.rn.f32 	%f463, %f331, %f335, %f383;
	fma.rn.f32 	%f464, %f331, %f336, %f384;
	fma.rn.f32 	%f465, %f331, %f337, %f385;
	fma.rn.f32 	%f466, %f331, %f338, %f386;
	fma.rn.f32 	%f467, %f331, %f339, %f387;
	fma.rn.f32 	%f468, %f331, %f340, %f388;
	fma.rn.f32 	%f469, %f331, %f341, %f389;
	fma.rn.f32 	%f470, %f332, %f334, %f390;
	fma.rn.f32 	%f471, %f332, %f335, %f391;
	fma.rn.f32 	%f472, %f332, %f336, %f392;
	fma.rn.f32 	%f473, %f332, %f337, %f393;
	fma.rn.f32 	%f474, %f332, %f338, %f394;
	fma.rn.f32 	%f475, %f332, %f339, %f395;
	fma.rn.f32 	%f476, %f332, %f340, %f396;
	fma.rn.f32 	%f477, %f332, %f341, %f397;
	fma.rn.f32 	%f478, %f333, %f334, %f398;
	fma.rn.f32 	%f479, %f333, %f335, %f399;
	fma.rn.f32 	%f480, %f333, %f336, %f400;
	fma.rn.f32 	%f481, %f333, %f337, %f401;
	fma.rn.f32 	%f482, %f333, %f338, %f402;
	fma.rn.f32 	%f483, %f333, %f339, %f403;
	fma.rn.f32 	%f484, %f333, %f340, %f404;
	fma.rn.f32 	%f485, %f333, %f341, %f405;
	ld.shared.v4.f32 	{%f486, %f487, %f488, %f489}, [%r50+2048];
	ld.shared.v4.f32 	{%f490, %f491, %f492, %f493}, [%r50+2064];
	ld.shared.v4.f32 	{%f494, %f495, %f496, %f497}, [%r55+2048];
	ld.shared.v4.f32 	{%f498, %f499, %f500, %f501}, [%r55+2064];
	fma.rn.f32 	%f502, %f406, %f414, %f422;
	fma.rn.f32 	%f503, %f406, %f415, %f423;
	fma.rn.f32 	%f504, %f406, %f416, %f424;
	fma.rn.f32 	%f505, %f406, %f417, %f425;
	fma.rn.f32 	%f506, %f406, %f418, %f426;
	fma.rn.f32 	%f507, %f406, %f419, %f427;
	fma.rn.f32 	%f508, %f406, %f420, %f428;
	fma.rn.f32 	%f509, %f406, %f421, %f429;
	fma.rn.f32 	%f510, %f407, %f414, %f430;
	fma.rn.f32 	%f511, %f407, %f415, %f431;
	fma.rn.f32 	%f512, %f407, %f416, %f432;
	fma.rn.f32 	%f513, %f407, %f417, %f433;
	fma.rn.f32 	%f514, %f407, %f418, %f434;
	fma.rn.f32 	%f515, %f407, %f419, %f435;
	fma.rn.f32 	%f516, %f407, %f420, %f436;
	fma.rn.f32 	%f517, %f407, %f421, %f437;
	fma.rn.f32 	%f518, %f408, %f414, %f438;
	fma.rn.f32 	%f519, %f408, %f415, %f439;
	fma.rn.f32 	%f520, %f408, %f416, %f440;
	fma.rn.f32 	%f521, %f408, %f417, %f441;
	fma.rn.f32 	%f522, %f408, %f418, %f442;
	fma.rn.f32 	%f523, %f408, %f419, %f443;
	fma.rn.f32 	%f524, %f408, %f420, %f444;
	fma.rn.f32 	%f525, %f408, %f421, %f445;
	fma.rn.f32 	%f526, %f409, %f414, %f446;
	fma.rn.f32 	%f527, %f409, %f415, %f447;
	fma.rn.f32 	%f528, %f409, %f416, %f448;
	fma.rn.f32 	%f529, %f409, %f417, %f449;
	fma.rn.f32 	%f530, %f409, %f418, %f450;
	fma.rn.f32 	%f531, %f409, %f419, %f451;
	fma.rn.f32 	%f532, %f409, %f420, %f452;
	fma.rn.f32 	%f533, %f409, %f421, %f453;
	fma.rn.f32 	%f534, %f410, %f414, %f454;
	fma.rn.f32 	%f535, %f410, %f415, %f455;
	fma.rn.f32 	%f536, %f410, %f416, %f456;
	fma.rn.f32 	%f537, %f410, %f417, %f457;
	fma.rn.f32 	%f538, %f410, %f418, %f458;
	fma.rn.f32 	%f539, %f410, %f419, %f459;
	fma.rn.f32 	%f540, %f410, %f420, %f460;
	fma.rn.f32 	%f541, %f410, %f421, %f461;
	fma.rn.f32 	%f542, %f411, %f414, %f462;
	fma.rn.f32 	%f543, %f411, %f415, %f463;
	fma.rn.f32 	%f544, %f411, %f416, %f464;
	fma.rn.f32 	%f545, %f411, %f417, %f465;
	fma.rn.f32 	%f546, %f411, %f418, %f466;
	fma.rn.f32 	%f547, %f411, %f419, %f467;
	fma.rn.f32 	%f548, %f411, %f420, %f468;
	fma.rn.f32 	%f549, %f411, %f421, %f469;
	fma.rn.f32 	%f550, %f412, %f414, %f470;
	fma.rn.f32 	%f551, %f412, %f415, %f471;
	fma.rn.f32 	%f552, %f412, %f416, %f472;
	fma.rn.f32 	%f553, %f412, %f417, %f473;
	fma.rn.f32 	%f554, %f412, %f418, %f474;
	fma.rn.f32 	%f555, %f412, %f419, %f475;
	fma.rn.f32 	%f556, %f412, %f420, %f476;
	fma.rn.f32 	%f557, %f412, %f421, %f477;
	fma.rn.f32 	%f558, %f413, %f414, %f478;
	fma.rn.f32 	%f559, %f413, %f415, %f479;
	fma.rn.f32 	%f560, %f413, %f416, %f480;
	fma.rn.f32 	%f561, %f413, %f417, %f481;
	fma.rn.f32 	%f562, %f413, %f418, %f482;
	fma.rn.f32 	%f563, %f413, %f419, %f483;
	fma.rn.f32 	%f564, %f413, %f420, %f484;
	fma.rn.f32 	%f565, %f413, %f421, %f485;
	ld.shared.v4.f32 	{%f566, %f567, %f568, %f569}, [%r50+2560];
	ld.shared.v4.f32 	{%f570, %f571, %f572, %f573}, [%r50+2576];
	ld.shared.v4.f32 	{%f574, %f575, %f576, %f577}, [%r55+2560];
	ld.shared.v4.f32 	{%f578, %f579, %f580, %f581}, [%r55+2576];
	fma.rn.f32 	%f582, %f486, %f494, %f502;
	fma.rn.f32 	%f583, %f486, %f495, %f503;
	fma.rn.f32 	%f584, %f486, %f496, %f504;
	fma.rn.f32 	%f585, %f486, %f497, %f505;
	fma.rn.f32 	%f586, %f486, %f498, %f506;
	fma.rn.f32 	%f587, %f486, %f499, %f507;
	fma.rn.f32 	%f588, %f486, %f500, %f508;
	fma.rn.f32 	%f589, %f486, %f501, %f509;
	fma.rn.f32 	%f590, %f487, %f494, %f510;
	fma.rn.f32 	%f591, %f487, %f495, %f511;
	fma.rn.f32 	%f592, %f487, %f496, %f512;
	fma.rn.f32 	%f593, %f487, %f497, %f513;
	fma.rn.f32 	%f594, %f487, %f498, %f514;
	fma.rn.f32 	%f595, %f487, %f499, %f515;
	fma.rn.f32 	%f596, %f487, %f500, %f516;
	fma.rn.f32 	%f597, %f487, %f501, %f517;
	fma.rn.f32 	%f598, %f488, %f494, %f518;
	fma.rn.f32 	%f599, %f488, %f495, %f519;
	fma.rn.f32 	%f600, %f488, %f496, %f520;
	fma.rn.f32 	%f601, %f488, %f497, %f521;
	fma.rn.f32 	%f602, %f488, %f498, %f522;
	fma.rn.f32 	%f603, %f488, %f499, %f523;
	fma.rn.f32 	%f604, %f488, %f500, %f524;
	fma.rn.f32 	%f605, %f488, %f501, %f525;
	fma.rn.f32 	%f606, %f489, %f494, %f526;
	fma.rn.f32 	%f607, %f489, %f495, %f527;
	fma.rn.f32 	%f608, %f489, %f496, %f528;
	fma.rn.f32 	%f609, %f489, %f497, %f529;
	fma.rn.f32 	%f610, %f489, %f498, %f530;
	fma.rn.f32 	%f611, %f489, %f499, %f531;
	fma.rn.f32 	%f612, %f489, %f500, %f532;
	fma.rn.f32 	%f613, %f489, %f501, %f533;
	fma.rn.f32 	%f614, %f490, %f494, %f534;
	fma.rn.f32 	%f615, %f490, %f495, %f535;
	fma.rn.f32 	%f616, %f490, %f496, %f536;
	fma.rn.f32 	%f617, %f490, %f497, %f537;
	fma.rn.f32 	%f618, %f490, %f498, %f538;
	fma.rn.f32 	%f619, %f490, %f499, %f539;
	fma.rn.f32 	%f620, %f490, %f500, %f540;
	fma.rn.f32 	%f621, %f490, %f501, %f541;
	fma.rn.f32 	%f622, %f491, %f494, %f542;
	fma.rn.f32 	%f623, %f491, %f495, %f543;
	fma.rn.f32 	%f624, %f491, %f496, %f544;
	fma.rn.f32 	%f625, %f491, %f497, %f545;
	fma.rn.f32 	%f626, %f491, %f498, %f546;
	fma.rn.f32 	%f627, %f491, %f499, %f547;
	fma.rn.f32 	%f628, %f491, %f500, %f548;
	fma.rn.f32 	%f629, %f491, %f501, %f549;
	fma.rn.f32 	%f630, %f492, %f494, %f550;
	fma.rn.f32 	%f631, %f492, %f495, %f551;
	fma.rn.f32 	%f632, %f492, %f496, %f552;
	fma.rn.f32 	%f633, %f492, %f497, %f553;
	fma.rn.f32 	%f634, %f492, %f498, %f554;
	fma.rn.f32 	%f635, %f492, %f499, %f555;
	fma.rn.f32 	%f636, %f492, %f500, %f556;
	fma.rn.f32 	%f637, %f492, %f501, %f557;
	fma.rn.f32 	%f638, %f493, %f494, %f558;
	fma.rn.f32 	%f639, %f493, %f495, %f559;
	fma.rn.f32 	%f640, %f493, %f496, %f560;
	fma.rn.f32 	%f641, %f493, %f497, %f561;
	fma.rn.f32 	%f642, %f493, %f498, %f562;
	fma.rn.f32 	%f643, %f493, %f499, %f563;
	fma.rn.f32 	%f644, %f493, %f500, %f564;
	fma.rn.f32 	%f645, %f493, %f501, %f565;
	ld.shared.v4.f32 	{%f646, %f647, %f648, %f649}, [%r50+3072];
	ld.shared.v4.f32 	{%f650, %f651, %f652, %f653}, [%r50+3088];
	ld.shared.v4.f32 	{%f654, %f655, %f656, %f657}, [%r55+3072];
	ld.shared.v4.f32 	{%f658, %f659, %f660, %f661}, [%r55+3088];
	fma.rn.f32 	%f662, %f566, %f574, %f582;
	fma.rn.f32 	%f663, %f566, %f575, %f583;
	fma.rn.f32 	%f664, %f566, %f576, %f584;
	fma.rn.f32 	%f665, %f566, %f577, %f585;
	fma.rn.f32 	%f666, %f566, %f578, %f586;
	fma.rn.f32 	%f667, %f566, %f579, %f587;
	fma.rn.f32 	%f668, %f566, %f580, %f588;
	fma.rn.f32 	%f669, %f566, %f581, %f589;
	fma.rn.f32 	%f670, %f567, %f574, %f590;
	fma.rn.f32 	%f671, %f567, %f575, %f591;
	fma.rn.f32 	%f672, %f567, %f576, %f592;
	fma.rn.f32 	%f673, %f567, %f577, %f593;
	fma.rn.f32 	%f674, %f567, %f578, %f594;
	fma.rn.f32 	%f675, %f567, %f579, %f595;
	fma.rn.f32 	%f676, %f567, %f580, %f596;
	fma.rn.f32 	%f677, %f567, %f581, %f597;
	fma.rn.f32 	%f678, %f568, %f574, %f598;
	fma.rn.f32 	%f679, %f568, %f575, %f599;
	fma.rn.f32 	%f680, %f568, %f576, %f600;
	fma.rn.f32 	%f681, %f568, %f577, %f601;
	fma.rn.f32 	%f682, %f568, %f578, %f602;
	fma.rn.f32 	%f683, %f568, %f579, %f603;
	fma.rn.f32 	%f684, %f568, %f580, %f604;
	fma.rn.f32 	%f685, %f568, %f581, %f605;
	fma.rn.f32 	%f686, %f569, %f574, %f606;
	fma.rn.f32 	%f687, %f569, %f575, %f607;
	fma.rn.f32 	%f688, %f569, %f576, %f608;
	fma.rn.f32 	%f689, %f569, %f577, %f609;
	fma.rn.f32 	%f690, %f569, %f578, %f610;
	fma.rn.f32 	%f691, %f569, %f579, %f611;
	fma.rn.f32 	%f692, %f569, %f580, %f612;
	fma.rn.f32 	%f693, %f569, %f581, %f613;
	fma.rn.f32 	%f694, %f570, %f574, %f614;
	fma.rn.f32 	%f695, %f570, %f575, %f615;
	fma.rn.f32 	%f696, %f570, %f576, %f616;
	fma.rn.f32 	%f697, %f570, %f577, %f617;
	fma.rn.f32 	%f698, %f570, %f578, %f618;
	fma.rn.f32 	%f699, %f570, %f579, %f619;
	fma.rn.f32 	%f700, %f570, %f580, %f620;
	fma.rn.f32 	%f701, %f570, %f581, %f621;
	fma.rn.f32 	%f702, %f571, %f574, %f622;
	fma.rn.f32 	%f703, %f571, %f575, %f623;
	fma.rn.f32 	%f704, %f571, %f576, %f624;
	fma.rn.f32 	%f705, %f571, %f577, %f625;
	fma.rn.f32 	%f706, %f571, %f578, %f626;
	fma.rn.f32 	%f707, %f571, %f579, %f627;
	fma.rn.f32 	%f708, %f571, %f580, %f628;
	fma.rn.f32 	%f709, %f571, %f581, %f629;
	fma.rn.f32 	%f710, %f572, %f574, %f630;
	fma.rn.f32 	%f711, %f572, %f575, %f631;
	fma.rn.f32 	%f712, %f572, %f576, %f632;
	fma.rn.f32 	%f713, %f572, %f577, %f633;
	fma.rn.f32 	%f714, %f572, %f578, %f634;
	fma.rn.f32 	%f715, %f572, %f579, %f635;
	fma.rn.f32 	%f716, %f572, %f580, %f636;
	fma.rn.f32 	%f717, %f572, %f581, %f637;
	fma.rn.f32 	%f718, %f573, %f574, %f638;
	fma.rn.f32 	%f719, %f573, %f575, %f639;
	fma.rn.f32 	%f720, %f573, %f576, %f640;
	fma.rn.f32 	%f721, %f573, %f577, %f641;
	fma.rn.f32 	%f722, %f573, %f578, %f642;
	fma.rn.f32 	%f723, %f573, %f579, %f643;
	fma.rn.f32 	%f724, %f573, %f580, %f644;
	fma.rn.f32 	%f725, %f573, %f581, %f645;
	ld.shared.v4.f32 	{%f726, %f727, %f728, %f729}, [%r50+3584];
	ld.shared.v4.f32 	{%f730, %f731, %f732, %f733}, [%r50+3600];
	ld.shared.v4.f32 	{%f734, %f735, %f736, %f737}, [%r55+3584];
	ld.shared.v4.f32 	{%f738, %f739, %f740, %f741}, [%r55+3600];
	fma.rn.f32 	%f742, %f646, %f654, %f662;
	fma.rn.f32 	%f743, %f646, %f655, %f663;
	fma.rn.f32 	%f744, %f646, %f656, %f664;
	fma.rn.f32 	%f745, %f646, %f657, %f665;
	fma.rn.f32 	%f746, %f646, %f658, %f666;
	fma.rn.f32 	%f747, %f646, %f659, %f667;
	fma.rn.f32 	%f748, %f646, %f660, %f668;
	fma.rn.f32 	%f749, %f646, %f661, %f669;
	fma.rn.f32 	%f750, %f647, %f654, %f670;
	fma.rn.f32 	%f751, %f647, %f655, %f671;
	fma.rn.f32 	%f752, %f647, %f656, %f672;
	fma.rn.f32 	%f753, %f647, %f657, %f673;
	fma.rn.f32 	%f754, %f647, %f658, %f674;
	fma.rn.f32 	%f755, %f647, %f659, %f675;
	fma.rn.f32 	%f756, %f647, %f660, %f676;
	fma.rn.f32 	%f757, %f647, %f661, %f677;
	fma.rn.f32 	%f758, %f648, %f654, %f678;
	fma.rn.f32 	%f759, %f648, %f655, %f679;
	fma.rn.f32 	%f760, %f648, %f656, %f680;
	fma.rn.f32 	%f761, %f648, %f657, %f681;
	fma.rn.f32 	%f762, %f648, %f658, %f682;
	fma.rn.f32 	%f763, %f648, %f659, %f683;
	fma.rn.f32 	%f764, %f648, %f660, %f684;
	fma.rn.f32 	%f765, %f648, %f661, %f685;
	fma.rn.f32 	%f766, %f649, %f654, %f686;
	fma.rn.f32 	%f767, %f649, %f655, %f687;
	fma.rn.f32 	%f768, %f649, %f656, %f688;
	fma.rn.f32 	%f769, %f649, %f657, %f689;
	fma.rn.f32 	%f770, %f649, %f658, %f690;
	fma.rn.f32 	%f771, %f649, %f659, %f691;
	fma.rn.f32 	%f772, %f649, %f660, %f692;
	fma.rn.f32 	%f773, %f649, %f661, %f693;
	fma.rn.f32 	%f774, %f650, %f654, %f694;
	fma.rn.f32 	%f775, %f650, %f655, %f695;
	fma.rn.f32 	%f776, %f650, %f656, %f696;
	fma.rn.f32 	%f777, %f650, %f657, %f697;
	fma.rn.f32 	%f778, %f650, %f658, %f698;
	fma.rn.f32 	%f779, %f650, %f659, %f699;
	fma.rn.f32 	%f780, %f650, %f660, %f700;
	fma.rn.f32 	%f781, %f650, %f661, %f701;
	fma.rn.f32 	%f782, %f651, %f654, %f702;
	fma.rn.f32 	%f783, %f651, %f655, %f703;
	fma.rn.f32 	%f784, %f651, %f656, %f704;
	fma.rn.f32 	%f785, %f651, %f657, %f705;
	fma.rn.f32 	%f786, %f651, %f658, %f706;
	fma.rn.f32 	%f787, %f651, %f659, %f707;
	fma.rn.f32 	%f788, %f651, %f660, %f708;
	fma.rn.f32 	%f789, %f651, %f661, %f709;
	fma.rn.f32 	%f790, %f652, %f654, %f710;
	fma.rn.f32 	%f791, %f652, %f655, %f711;
	fma.rn.f32 	%f792, %f652, %f656, %f712;
	fma.rn.f32 	%f793, %f652, %f657, %f713;
	fma.rn.f32 	%f794, %f652, %f658, %f714;
	fma.rn.f32 	%f795, %f652, %f659, %f715;
	fma.rn.f32 	%f796, %f652, %f660, %f716;
	fma.rn.f32 	%f797, %f652, %f661, %f717;
	fma.rn.f32 	%f798, %f653, %f654, %f718;
	fma.rn.f32 	%f799, %f653, %f655, %f719;
	fma.rn.f32 	%f800, %f653, %f656, %f720;
	fma.rn.f32 	%f801, %f653, %f657, %f721;
	fma.rn.f32 	%f802, %f653, %f658, %f722;
	fma.rn.f32 	%f803, %f653, %f659, %f723;
	fma.rn.f32 	%f804, %f653, %f660, %f724;
	fma.rn.f32 	%f805, %f653, %f661, %f725;
	fma.rn.f32 	%f1111, %f726, %f734, %f742;
	fma.rn.f32 	%f1110, %f726, %f735, %f743;
	fma.rn.f32 	%f1109, %f726, %f736, %f744;
	fma.rn.f32 	%f1108, %f726, %f737, %f745;
	fma.rn.f32 	%f1107, %f726, %f738, %f746;
	fma.rn.f32 	%f1106, %f726, %f739, %f747;
	fma.rn.f32 	%f1105, %f726, %f740, %f748;
	fma.rn.f32 	%f1104, %f726, %f741, %f749;
	fma.rn.f32 	%f1103, %f727, %f734, %f750;
	fma.rn.f32 	%f1102, %f727, %f735, %f751;
	fma.rn.f32 	%f1101, %f727, %f736, %f752;
	fma.rn.f32 	%f1100, %f727, %f737, %f753;
	fma.rn.f32 	%f1099, %f727, %f738, %f754;
	fma.rn.f32 	%f1098, %f727, %f739, %f755;
	fma.rn.f32 	%f1097, %f727, %f740, %f756;
	fma.rn.f32 	%f1096, %f727, %f741, %f757;
	fma.rn.f32 	%f1095, %f728, %f734, %f758;
	fma.rn.f32 	%f1094, %f728, %f735, %f759;
	fma.rn.f32 	%f1093, %f728, %f736, %f760;
	fma.rn.f32 	%f1092, %f728, %f737, %f761;
	fma.rn.f32 	%f1091, %f728, %f738, %f762;
	fma.rn.f32 	%f1090, %f728, %f739, %f763;
	fma.rn.f32 	%f1089, %f728, %f740, %f764;
	fma.rn.f32 	%f1088, %f728, %f741, %f765;
	fma.rn.f32 	%f1087, %f729, %f734, %f766;
	fma.rn.f32 	%f1086, %f729, %f735, %f767;
	fma.rn.f32 	%f1085, %f729, %f736, %f768;
	fma.rn.f32 	%f1084, %f729, %f737, %f769;
	fma.rn.f32 	%f1083, %f729, %f738, %f770;
	fma.rn.f32 	%f1082, %f729, %f739, %f771;
	fma.rn.f32 	%f1081, %f729, %f740, %f772;
	fma.rn.f32 	%f1080, %f729, %f741, %f773;
	fma.rn.f32 	%f1112, %f730, %f734, %f774;
	fma.rn.f32 	%f1113, %f730, %f735, %f775;
	fma.rn.f32 	%f1114, %f730, %f736, %f776;
	fma.rn.f32 	%f1115, %f730, %f737, %f777;
	fma.rn.f32 	%f1116, %f730, %f738, %f778;
	fma.rn.f32 	%f1117, %f730, %f739, %f779;
	fma.rn.f32 	%f1118, %f730, %f740, %f780;
	fma.rn.f32 	%f1119, %f730, %f741, %f781;
	fma.rn.f32 	%f1120, %f731, %f734, %f782;
	fma.rn.f32 	%f1121, %f731, %f735, %f783;
	fma.rn.f32 	%f1122, %f731, %f736, %f784;
	fma.rn.f32 	%f1123, %f731, %f737, %f785;
	fma.rn.f32 	%f1124, %f731, %f738, %f786;
	fma.rn.f32 	%f1125, %f731, %f739, %f787;
	fma.rn.f32 	%f1126, %f731, %f740, %f788;
	fma.rn.f32 	%f1127, %f731, %f741, %f789;
	fma.rn.f32 	%f1128, %f732, %f734, %f790;
	fma.rn.f32 	%f1129, %f732, %f735, %f791;
	fma.rn.f32 	%f1130, %f732, %f736, %f792;
	fma.rn.f32 	%f1131, %f732, %f737, %f793;
	fma.rn.f32 	%f1132, %f732, %f738, %f794;
	fma.rn.f32 	%f1133, %f732, %f739, %f795;
	fma.rn.f32 	%f1134, %f732, %f740, %f796;
	fma.rn.f32 	%f1135, %f732, %f741, %f797;
	fma.rn.f32 	%f1136, %f733, %f734, %f798;
	fma.rn.f32 	%f1137, %f733, %f735, %f799;
	fma.rn.f32 	%f1138, %f733, %f736, %f800;
	fma.rn.f32 	%f1139, %f733, %f737, %f801;
	fma.rn.f32 	%f1140, %f733, %f738, %f802;
	fma.rn.f32 	%f1141, %f733, %f739, %f803;
	fma.rn.f32 	%f1142, %f733, %f740, %f804;
	fma.rn.f32 	%f1143, %f733, %f741, %f805;
	@%p3 bra 	$L__BB0_6;
	shl.b32 	%r56, %r111, 12;
	mov.u32 	%r57, _ZZ8sgemm_v7ILi128ELi128ELi8ELi8ELi8EEviiifPKfS1_fPfE3s_A;
	add.s32 	%r58, %r57, %r56;
	mov.u32 	%r59, %tid.x;
	shl.b32 	%r60, %r59, 11;
	and.b32  	%r61, %r60, 2048;
	add.s32 	%r62, %r58, %r61;
	shl.b32 	%r63, %r59, 1;
	and.b32  	%r64, %r63, 2044;
	add.s32 	%r65, %r62, %r64;
	st.shared.f32 	[%r65], %f1076;
	st.shared.f32 	[%r65+512], %f1077;
	st.shared.f32 	[%r65+1024], %f1078;
	st.shared.f32 	[%r65+1536], %f1079;
	shl.b32 	%r66, %r59, 4;
	and.b32  	%r67, %r66, 15872;
	mov.u32 	%r68, _ZZ8sgemm_v7ILi128ELi128ELi8ELi8ELi8EEviiifPKfS1_fPfE3s_B;
	add.s32 	%r69, %r68, %r67;
	and.b32  	%r70, %r66, 496;
	add.s32 	%r71, %r69, %r70;
	add.s32 	%r72, %r71, %r56;
	st.shared.v4.f32 	[%r72], {%f1075, %f1074, %f1073, %f1072};
	xor.b32  	%r111, %r111, 1;
	xor.b32  	%r112, %r112, 1;
$L__BB0_6:
	ld.param.u32 	%r106, [_Z8sgemm_v7ILi128ELi128ELi8ELi8ELi8EEviiifPKfS1_fPf_param_2];
	ld.param.u32 	%r102, [_Z8sgemm_v7ILi128ELi128ELi8ELi8ELi8EEviiifPKfS1_fPf_param_1];
	bar.sync 	0;
	add.s64 	%rd89, %rd89, 32;
	add.s32 	%r73, %r108, 8;
	shl.b32 	%r74, %r102, 3;
	add.s32 	%r107, %r107, %r74;
	setp.le.s32 	%p4, %r73, %r106;
	@%p4 bra 	$L__BB0_2;
$L__BB0_7:
	ld.param.u64 	%rd88, [_Z8sgemm_v7ILi128ELi128ELi8ELi8ELi8EEviiifPKfS1_fPf_param_7];
	ld.param.f32 	%f999, [_Z8sgemm_v7ILi128ELi128ELi8ELi8ELi8EEviiifPKfS1_fPf_param_6];
	ld.param.f32 	%f998, [_Z8sgemm_v7ILi128ELi128ELi8ELi8ELi8EEviiifPKfS1_fPf_param_3];
	ld.param.u32 	%r103, [_Z8sgemm_v7ILi128ELi128ELi8ELi8ELi8EEviiifPKfS1_fPf_param_1];
	mov.u32 	%r75, %ctaid.y;
	mul.lo.s32 	%r76, %r75, %r103;
	shl.b32 	%r77, %r76, 7;
	mov.u32 	%r78, %ctaid.x;
	shl.b32 	%r79, %r78, 7;
	add.s32 	%r80, %r77, %r79;
	cvt.s64.s32 	%rd25, %r80;
	cvta.to.global.u64 	%rd26, %rd88;
	mov.u32 	%r81, %tid.x;
	shr.u32 	%r82, %r81, 1;
	and.b32  	%r83, %r82, 504;
	shl.b32 	%r84, %r81, 3;
	and.b32  	%r85, %r84, 120;
	mad.lo.s32 	%r86, %r83, %r103, %r85;
	cvt.s64.s32 	%rd27, %r86;
	add.s64 	%rd28, %rd27, %rd25;
	shl.b64 	%rd29, %rd28, 2;
	add.s64 	%rd30, %rd26, %rd29;
	ld.global.v4.f32 	{%f806, %f807, %f808, %f809}, [%rd30];
	mul.f32 	%f810, %f998, %f1111;
	fma.rn.f32 	%f811, %f999, %f806, %f810;
	mul.f32 	%f812, %f998, %f1110;
	fma.rn.f32 	%f813, %f999, %f807, %f812;
	mul.f32 	%f814, %f998, %f1109;
	fma.rn.f32 	%f815, %f999, %f808, %f814;
	mul.f32 	%f816, %f998, %f1108;
	fma.rn.f32 	%f817, %f999, %f809, %f816;
	st.global.v4.f32 	[%rd30], {%f811, %f813, %f815, %f817};
	ld.global.v4.f32 	{%f818, %f819, %f820, %f821}, [%rd30+16];
	mul.f32 	%f822, %f998, %f1107;
	fma.rn.f32 	%f823, %f999, %f818, %f822;
	mul.f32 	%f824, %f998, %f1106;
	fma.rn.f32 	%f825, %f999, %f819, %f824;
	mul.f32 	%f826, %f998, %f1105;
	fma.rn.f32 	%f827, %f999, %f820, %f826;
	mul.f32 	%f828, %f998, %f1104;
	fma.rn.f32 	%f829, %f999, %f821, %f828;
	st.global.v4.f32 	[%rd30+16], {%f823, %f825, %f827, %f829};
	add.s32 	%r87, %r86, %r103;
	cvt.s64.s32 	%rd31, %r87;
	add.s64 	%rd32, %rd31, %rd25;
	shl.b64 	%rd33, %rd32, 2;
	add.s64 	%rd34, %rd26, %rd33;
	ld.global.v4.f32 	{%f830, %f831, %f832, %f833}, [%rd34];
	mul.f32 	%f834, %f998, %f1103;
	fma.rn.f32 	%f835, %f999, %f830, %f834;
	mul.f32 	%f836, %f998, %f1102;
	fma.rn.f32 	%f837, %f999, %f831, %f836;
	mul.f32 	%f838, %f998, %f1101;
	fma.rn.f32 	%f839, %f999, %f832, %f838;
	mul.f32 	%f840, %f998, %f1100;
	fma.rn.f32 	%f841, %f999, %f833, %f840;
	st.global.v4.f32 	[%rd34], {%f835, %f837, %f839, %f841};
	add.s32 	%r88, %r87, 4;
	cvt.s64.s32 	%rd35, %r88;
	add.s64 	%rd36, %rd35, %rd25;
	shl.b64 	%rd37, %rd36, 2;
	add.s64 	%rd38, %rd26, %rd37;
	ld.global.v4.f32 	{%f842, %f843, %f844, %f845}, [%rd38];
	mul.f32 	%f846, %f998, %f1099;
	fma.rn.f32 	%f847, %f999, %f842, %f846;
	mul.f32 	%f848, %f998, %f1098;
	fma.rn.f32 	%f849, %f999, %f843, %f848;
	mul.f32 	%f850, %f998, %f1097;
	fma.rn.f32 	%f851, %f999, %f844, %f850;
	mul.f32 	%f852, %f998, %f1096;
	fma.rn.f32 	%f853, %f999, %f845, %f852;
	st.global.v4.f32 	[%rd38], {%f847, %f849, %f851, %f853};
	add.s32 	%r89, %r87, %r103;
	cvt.s64.s32 	%rd39, %r89;
	add.s64 	%rd40, %rd39, %rd25;
	shl.b64 	%rd41, %rd40, 2;
	add.s64 	%rd42, %rd26, %rd41;
	ld.global.v4.f32 	{%f854, %f855, %f856, %f857}, [%rd42];
	mul.f32 	%f858, %f998, %f1095;
	fma.rn.f32 	%f859, %f999, %f854, %f858;
	mul.f32 	%f860, %f998, %f1094;
	fma.rn.f32 	%f861, %f999, %f855, %f860;
	mul.f32 	%f862, %f998, %f1093;
	fma.rn.f32 	%f863, %f999, %f856, %f862;
	mul.f32 	%f864, %f998, %f1092;
	fma.rn.f32 	%f865, %f999, %f857, %f864;
	st.global.v4.f32 	[%rd42], {%f859, %f861, %f863, %f865};
	add.s32 	%r90, %r88, %r103;
	cvt.s64.s32 	%rd43, %r90;
	add.s64 	%rd44, %rd43, %rd25;
	shl.b64 	%rd45, %rd44, 2;
	add.s64 	%rd46, %rd26, %rd45;
	ld.global.v4.f32 	{%f866, %f867, %f868, %f869}, [%rd46];
	mul.f32 	%f870, %f998, %f1091;
	fma.rn.f32 	%f871, %f999, %f866, %f870;
	mul.f32 	%f872, %f998, %f1090;
	fma.rn.f32 	%f873, %f999, %f867, %f872;
	mul.f32 	%f874, %f998, %f1089;
	fma.rn.f32 	%f875, %f999, %f868, %f874;
	mul.f32 	%f876, %f998, %f1088;
	fma.rn.f32 	%f877, %f999, %f869, %f876;
	st.global.v4.f32 	[%rd46], {%f871, %f873, %f875, %f877};
	add.s32 	%r91, %r89, %r103;
	cvt.s64.s32 	%rd47, %r91;
	add.s64 	%rd48, %rd47, %rd25;
	shl.b64 	%rd49, %rd48, 2;
	add.s64 	%rd50, %rd26, %rd49;
	ld.global.v4.f32 	{%f878, %f879, %f880, %f881}, [%rd50];
	mul.f32 	%f882, %f998, %f1087;
	fma.rn.f32 	%f883, %f999, %f878, %f882;
	mul.f32 	%f884, %f998, %f1086;
	fma.rn.f32 	%f885, %f999, %f879, %f884;
	mul.f32 	%f886, %f998, %f1085;
	fma.rn.f32 	%f887, %f999, %f880, %f886;
	mul.f32 	%f888, %f998, %f1084;
	fma.rn.f32 	%f889, %f999, %f881, %f888;
	st.global.v4.f32 	[%rd50], {%f883, %f885, %f887, %f889};
	add.s32 	%r92, %r90, %r103;
	cvt.s64.s32 	%rd51, %r92;
	add.s64 	%rd52, %rd51, %rd25;
	shl.b64 	%rd53, %rd52, 2;
	add.s64 	%rd54, %rd26, %rd53;
	ld.global.v4.f32 	{%f890, %f891, %f892, %f893}, [%rd54];
	mul.f32 	%f894, %f998, %f1083;
	fma.rn.f32 	%f895, %f999, %f890, %f894;
	mul.f32 	%f896, %f998, %f1082;
	fma.rn.f32 	%f897, %f999, %f891, %f896;
	mul.f32 	%f898, %f998, %f1081;
	fma.rn.f32 	%f899, %f999, %f892, %f898;
	mul.f32 	%f900, %f998, %f1080;
	fma.rn.f32 	%f901, %f999, %f893, %f900;
	st.global.v4.f32 	[%rd54], {%f895, %f897, %f899, %f901};
	add.s32 	%r93, %r91, %r103;
	cvt.s64.s32 	%rd55, %r93;
	add.s64 	%rd56, %rd55, %rd25;
	shl.b64 	%rd57, %rd56, 2;
	add.s64 	%rd58, %rd26, %rd57;
	ld.global.v4.f32 	{%f902, %f903, %f904, %f905}, [%rd58];
	mul.f32 	%f906, %f998, %f1112;
	fma.rn.f32 	%f907, %f999, %f902, %f906;
	mul.f32 	%f908, %f998, %f1113;
	fma.rn.f32 	%f909, %f999, %f903, %f908;
	mul.f32 	%f910, %f998, %f1114;
	fma.rn.f32 	%f911, %f999, %f904, %f910;
	mul.f32 	%f912, %f998, %f1115;
	fma.rn.f32 	%f913, %f999, %f905, %f912;
	st.global.v4.f32 	[%rd58], {%f907, %f909, %f911, %f913};
	add.s32 	%r94, %r92, %r103;
	cvt.s64.s32 	%rd59, %r94;
	add.s64 	%rd60, %rd59, %rd25;
	shl.b64 	%rd61, %rd60, 2;
	add.s64 	%rd62, %rd26, %rd61;
	ld.global.v4.f32 	{%f914, %f915, %f916, %f917}, [%rd62];
	mul.f32 	%f918, %f998, %f1116;
	fma.rn.f32 	%f919, %f999, %f914, %f918;
	mul.f32 	%f920, %f998, %f1117;
	fma.rn.f32 	%f921, %f999, %f915, %f920;
	mul.f32 	%f922, %f998, %f1118;
	fma.rn.f32 	%f923, %f999, %f916, %f922;
	mul.f32 	%f924, %f998, %f1119;
	fma.rn.f32 	%f925, %f999, %f917, %f924;
	st.global.v4.f32 	[%rd62], {%f919, %f921, %f923, %f925};
	add.s32 	%r95, %r93, %r103;
	cvt.s64.s32 	%rd63, %r95;
	add.s64 	%rd64, %rd63, %rd25;
	shl.b64 	%rd65, %rd64, 2;
	add.s64 	%rd66, %rd26, %rd65;
	ld.global.v4.f32 	{%f926, %f927, %f928, %f929}, [%rd66];
	mul.f32 	%f930, %f998, %f1120;
	fma.rn.f32 	%f931, %f999, %f926, %f930;
	mul.f32 	%f932, %f998, %f1121;
	fma.rn.f32 	%f933, %f999, %f927, %f932;
	mul.f32 	%f934, %f998, %f1122;
	fma.rn.f32 	%f935, %f999, %f928, %f934;
	mul.f32 	%f936, %f998, %f1123;
	fma.rn.f32 	%f937, %f999, %f929, %f936;
	st.global.v4.f32 	[%rd66], {%f931, %f933, %f935, %f937};
	add.s32 	%r96, %r94, %r103;
	cvt.s64.s32 	%rd67, %r96;
	add.s64 	%rd68, %rd67, %rd25;
	shl.b64 	%rd69, %rd68, 2;
	add.s64 	%rd70, %rd26, %rd69;
	ld.global.v4.f32 	{%f938, %f939, %f940, %f941}, [%rd70];
	mul.f32 	%f942, %f998, %f1124;
	fma.rn.f32 	%f943, %f999, %f938, %f942;
	mul.f32 	%f944, %f998, %f1125;
	fma.rn.f32 	%f945, %f999, %f939, %f944;
	mul.f32 	%f946, %f998, %f1126;
	fma.rn.f32 	%f947, %f999, %f940, %f946;
	mul.f32 	%f948, %f998, %f1127;
	fma.rn.f32 	%f949, %f999, %f941, %f948;
	st.global.v4.f32 	[%rd70], {%f943, %f945, %f947, %f949};
	add.s32 	%r97, %r95, %r103;
	cvt.s64.s32 	%rd71, %r97;
	add.s64 	%rd72, %rd71, %rd25;
	shl.b64 	%rd73, %rd72, 2;
	add.s64 	%rd74, %rd26, %rd73;
	ld.global.v4.f32 	{%f950, %f951, %f952, %f953}, [%rd74];
	mul.f32 	%f954, %f998, %f1128;
	fma.rn.f32 	%f955, %f999, %f950, %f954;
	mul.f32 	%f956, %f998, %f1129;
	fma.rn.f32 	%f957, %f999, %f951, %f956;
	mul.f32 	%f958, %f998, %f1130;
	fma.rn.f32 	%f959, %f999, %f952, %f958;
	mul.f32 	%f960, %f998, %f1131;
	fma.rn.f32 	%f961, %f999, %f953, %f960;
	st.global.v4.f32 	[%rd74], {%f955, %f957, %f959, %f961};
	add.s32 	%r98, %r96, %r103;
	cvt.s64.s32 	%rd75, %r98;
	add.s64 	%rd76, %rd75, %rd25;
	shl.b64 	%rd77, %rd76, 2;
	add.s64 	%rd78, %rd26, %rd77;
	ld.global.v4.f32 	{%f962, %f963, %f964, %f965}, [%rd78];
	mul.f32 	%f966, %f998, %f1132;
	fma.rn.f32 	%f967, %f999, %f962, %f966;
	mul.f32 	%f968, %f998, %f1133;
	fma.rn.f32 	%f969, %f999, %f963, %f968;
	mul.f32 	%f970, %f998, %f1134;
	fma.rn.f32 	%f971, %f999, %f964, %f970;
	mul.f32 	%f972, %f998, %f1135;
	fma.rn.f32 	%f973, %f999, %f965, %f972;
	st.global.v4.f32 	[%rd78], {%f967, %f969, %f971, %f973};
	add.s32 	%r99, %r97, %r103;
	cvt.s64.s32 	%rd79, %r99;
	add.s64 	%rd80, %rd79, %rd25;
	shl.b64 	%rd81, %rd80, 2;
	add.s64 	%rd82, %rd26, %rd81;
	ld.global.v4.f32 	{%f974, %f975, %f976, %f977}, [%rd82];
	mul.f32 	%f978, %f998, %f1136;
	fma.rn.f32 	%f979, %f999, %f974, %f978;
	mul.f32 	%f980, %f998, %f1137;
	fma.rn.f32 	%f981, %f999, %f975, %f980;
	mul.f32 	%f982, %f998, %f1138;
	fma.rn.f32 	%f983, %f999, %f976, %f982;
	mul.f32 	%f984, %f998, %f1139;
	fma.rn.f32 	%f985, %f999, %f977, %f984;
	st.global.v4.f32 	[%rd82], {%f979, %f981, %f983, %f985};
	add.s32 	%r100, %r98, %r103;
	cvt.s64.s32 	%rd83, %r100;
	add.s64 	%rd84, %rd83, %rd25;
	shl.b64 	%rd85, %rd84, 2;
	add.s64 	%rd86, %rd26, %rd85;
	ld.global.v4.f32 	{%f986, %f987, %f988, %f989}, [%rd86];
	mul.f32 	%f990, %f998, %f1140;
	fma.rn.f32 	%f991, %f999, %f986, %f990;
	mul.f32 	%f992, %f998, %f1141;
	fma.rn.f32 	%f993, %f999, %f987, %f992;
	mul.f32 	%f994, %f998, %f1142;
	fma.rn.f32 	%f995, %f999, %f988, %f994;
	mul.f32 	%f996, %f998, %f1143;
	fma.rn.f32 	%f997, %f999, %f989, %f996;
	st.global.v4.f32 	[%rd86], {%f991, %f993, %f995, %f997};
	ret;

}


// ===== COMPILED SASS (sm_100) =====

	.target	sm_100

	.elftype	@"ET_EXEC"


//--------------------- .note.nv.tkinfo           --------------------------
	.section	.note.nv.tkinfo,"",@"SHT_NOTE"
	.sectionflags	@"SHF_NOTE_NV_TKINFO"
	.tkinfo
        /*0018*/ 	.word	0x00000002
        /*0030*/ 	.string	""
        /*0030*/ 	.string	"ptxas"
        /*0030*/ 	.string	"Cuda compilation tools, release 13.0, V13.0.88"
        /*0030*/ 	.string	"Build cuda_13.0.r13.0/compiler.36424714_0"
        /*0030*/ 	.string	"-arch sm_100 -m 64 "



//--------------------- .note.nv.cuinfo           --------------------------
	.section	.note.nv.cuinfo,"",@"SHT_NOTE"
	.sectionflags	@"SHF_NOTE_NV_CUINFO"
        /*0018*/ 	.short	0x0002
        /*001a*/ 	.short	0x0064
        /*001c*/ 	.short	0x0082
	.zero		2


//--------------------- .nv.info                  --------------------------
	.section	.nv.info,"",@"SHT_CUDA_INFO"
	.align	4


	//----- nvinfo : EIATTR_REGCOUNT
	.align		4
        /*0000*/ 	.byte	0x04, 0x2f
        /*0002*/ 	.short	(.L_1 - .L_0)
	.align		4
.L_0:
        /*0004*/ 	.word	index@(_Z8sgemm_v7ILi128ELi128ELi8ELi8ELi8EEviiifPKfS1_fPf)
        /*0008*/ 	.word	0x00000079


	//----- nvinfo : EIATTR_FRAME_SIZE
	.align		4
.L_1:
        /*000c*/ 	.byte	0x04, 0x11
        /*000e*/ 	.short	(.L_3 - .L_2)
	.align		4
.L_2:
        /*0010*/ 	.word	index@(_Z8sgemm_v7ILi128ELi128ELi8ELi8ELi8EEviiifPKfS1_fPf)
        /*0014*/ 	.word	0x00000000


	//----- nvinfo : EIATTR_MIN_STACK_SIZE
	.align		4
.L_3:
        /*0018*/ 	.byte	0x04, 0x12
        /*001a*/ 	.short	(.L_5 - .L_4)
	.align		4
.L_4:
        /*001c*/ 	.word	index@(_Z8sgemm_v7ILi128ELi128ELi8ELi8ELi8EEviiifPKfS1_fPf)
        /*0020*/ 	.word	0x00000000
.L_5:


//--------------------- .nv.compat                --------------------------
	.section	.nv.compat,"",@"SHT_CUDA_COMPAT_INFO"
	.align	4
        /*0000*/ 	.byte	0x02, 0x09, 0x00, 0x00, 0x02, 0x02, 0x01, 0x00, 0x02, 0x05, 0x05, 0x00, 0x03, 0x07, 0x01, 0x01
        /*0010*/ 	.byte	0x02, 0x03, 0x00, 0x00, 0x02, 0x06, 0x01, 0x00, 0x04, 0x0b, 0x08, 0x00, 0x09, 0x00, 0x00, 0x00
        /*0020*/ 	.byte	0x00, 0x00, 0x00, 0x00


//--------------------- .nv.info._Z8sgemm_v7ILi128ELi128ELi8ELi8ELi8EEviiifPKfS1_fPf --------------------------
	.section	.nv.info._Z8sgemm_v7ILi128ELi128ELi8ELi8ELi8EEviiifPKfS1_fPf,"",@"SHT_CUDA_INFO"
	.sectionflags	@""
	.align	4


	//----- nvinfo : EIATTR_CUDA_API_VERSION
	.align		4
        /*0000*/ 	.byte	0x04, 0x37
        /*0002*/ 	.short	(.L_7 - .L_6)
.L_6:
        /*0004*/ 	.word	0x00000082


	//----- nvinfo : EIATTR_KPARAM_INFO
	.align		4
.L_7:
        /*0008*/ 	.byte	0x04, 0x17
        /*000a*/ 	.short	(.L_9 - .L_8)
.L_8:
        /*000c*/ 	.word	0x00000000
        /*0010*/ 	.short	0x0007
        /*0012*/ 	.short	0x0028
        /*0014*/ 	.byte	0x00, 0xf5, 0x21, 0x00


	//----- nvinfo : EIATTR_KPARAM_INFO
	.align		4
.L_9:
        /*0018*/ 	.byte	0x04, 0x17
        /*001a*/ 	.short	(.L_11 - .L_10)
.L_10:
        /*001c*/ 	.word	0x00000000
        /*0020*/ 	.short	0x0006
        /*0022*/ 	.short	0x0020
        /*0024*/ 	.byte	0x00, 0xf0, 0x11, 0x00


	//----- nvinfo : EIATTR_KPARAM_INFO
	.align		4
.L_11:
        /*0028*/ 	.byte	0x04, 0x17
        /*002a*/ 	.short	(.L_13 - .L_12)
.L_12:
        /*002c*/ 	.word	0x00000000
        /*0030*/ 	.short	0x0005
        /*0032*/ 	.short	0x0018
        /*0034*/ 	.byte	0x00, 0xf5, 0x21, 0x00


	//----- nvinfo : EIATTR_KPARAM_INFO
	.align		4
.L_13:
        /*0038*/ 	.byte	0x04, 0x17
        /*003a*/ 	.short	(.L_15 - .L_14)
.L_14:
        /*003c*/ 	.word	0x00000000
        /*0040*/ 	.short	0x0004
        /*0042*/ 	.short	0x0010
        /*0044*/ 	.byte	0x00, 0xf5, 0x21, 0x00


	//----- nvinfo : EIATTR_KPARAM_INFO
	.align		4
.L_15:
        /*0048*/ 	.byte	0x04, 0x17
        /*004a*/ 	.short	(.L_17 - .L_16)
.L_16:
        /*004c*/ 	.word	0x00000000
        /*0050*/ 	.short	0x0003
        /*0052*/ 	.short	0x000c
        /*0054*/ 	.byte	0x00, 0xf0, 0x11, 0x00


	//----- nvinfo : EIATTR_KPARAM_INFO
	.align		4
.L_17:
        /*0058*/ 	.byte	0x04, 0x17
        /*005a*/ 	.short	(.L_19 - .L_18)
.L_18:
        /*005c*/ 	.word	0x00000000
        /*0060*/ 	.short	0x0002
        /*0062*/ 	.short	0x0008
        /*0064*/ 	.byte	0x00, 0xf0, 0x11, 0x00


	//----- nvinfo : EIATTR_KPARAM_INFO
	.align		4
.L_19:
        /*0068*/ 	.byte	0x04, 0x17
        /*006a*/ 	.short	(.L_21 - .L_20)
.L_20:
        /*006c*/ 	.word	0x00000000
        /*0070*/ 	.short	0x0001
        /*0072*/ 	.short	0x0004
        /*0074*/ 	.byte	0x00, 0xf0, 0x11, 0x00


	//----- nvinfo : EIATTR_KPARAM_INFO
	.align		4
.L_21:
        /*0078*/ 	.byte	0x04, 0x17
        /*007a*/ 	.short	(.L_23 - .L_22)
.L_22:
        /*007c*/ 	.word	0x00000000
        /*0080*/ 	.short	0x0000
        /*0082*/ 	.short	0x0000
        /*0084*/ 	.byte	0x00, 0xf0, 0x11, 0x00


	//----- nvinfo : EIATTR_SPARSE_MMA_MASK
	.align		4
.L_23:
        /*0088*/ 	.byte	0x03, 0x50
        /*008a*/ 	.short	0x0000


	//----- nvinfo : EIATTR_MAXREG_COUNT
	.align		4
        /*008c*/ 	.byte	0x03, 0x1b
        /*008e*/ 	.short	0x00ff


	//----- nvinfo : EIATTR_NUM_BARRIERS
	.align		4
        /*0090*/ 	.byte	0x02, 0x4c
        /*0092*/ 	.byte	0x01
	.zero		1


	//----- nvinfo : EIATTR_MERCURY_ISA_VERSION
	.align		4
        /*0094*/ 	.byte	0x03, 0x5f
        /*0096*/ 	.short	0x0101


	//----- nvinfo : EIATTR_VRC_CTA_INIT_COUNT
	.align		4
        /*0098*/ 	.byte	0x02, 0x4a
	.zero		1
	.zero		1


	//----- nvinfo : EIATTR_EXIT_INSTR_OFFSETS
	.align		4
        /*009c*/ 	.byte	0x04, 0x1c
        /*009e*/ 	.short	(.L_25 - .L_24)


	//   ....[0]....
.L_24:
        /*00a0*/ 	.word	0x00003a70


	//----- nvinfo : EIATTR_CBANK_PARAM_SIZE
	.align		4
.L_25:
        /*00a4*/ 	.byte	0x03, 0x19
        /*00a6*/ 	.short	0x0030


	//----- nvinfo : EIATTR_PARAM_CBANK
	.align		4
        /*00a8*/ 	.byte	0x04, 0x0a
        /*00aa*/ 	.short	(.L_27 - .L_26)
	.align		4
.L_26:
        /*00ac*/ 	.word	index@(.nv.constant0._Z8sgemm_v7ILi128ELi128ELi8ELi8ELi8EEviiifPKfS1_fPf)
        /*00b0*/ 	.short	0x0380
        /*00b2*/ 	.short	0x0030


	//----- nvinfo : EIATTR_SW_WAR
	.align		4
.L_27:
        /*00b4*/ 	.byte	0x04, 0x36
        /*00b6*/ 	.short	(.L_29 - .L_28)
.L_28:
        /*00b8*/ 	.word	0x00000008
.L_29:


//--------------------- .nv.callgraph             --------------------------
	.section	.nv.callgraph,"",@"SHT_CUDA_CALLGRAPH"
	.align	4
	.sectionentsize	8
	.align		4
        /*0000*/ 	.word	0x00000000
	.align		4
        /*0004*/ 	.word	0xffffffff
	.align		4
        /*0008*/ 	.word	0x00000000
	.align		4
        /*000c*/ 	.word	0xfffffffe
	.align		4
        /*0010*/ 	.word	0x00000000
	.align		4
        /*0014*/ 	.word	0xfffffffd
	.align		4
        /*0018*/ 	.word	0x00000000
	.align		4
        /*001c*/ 	.word	0xfffffffc


//--------------------- .text._Z8sgemm_v7ILi128ELi128ELi8ELi8ELi8EEviiifPKfS1_fPf --------------------------
	.section	.text._Z8sgemm_v7ILi128ELi128ELi8ELi8ELi8EEviiifPKfS1_fPf,"ax",@progbits
	.align	128
        .global         _Z8sgemm_v7ILi128ELi128ELi8ELi8ELi8EEviiifPKfS1_fPf
        .type           _Z8sgemm_v7ILi128ELi128ELi8ELi8ELi8EEviiifPKfS1_fPf,@function
        .size           _Z8sgemm_v7ILi128ELi128ELi8ELi8ELi8EEviiifPKfS1_fPf,(.L_x_4 - _Z8sgemm_v7ILi128ELi128ELi8ELi8ELi8EEviiifPKfS1_fPf)
        .other          _Z8sgemm_v7ILi128ELi128ELi8ELi8ELi8EEviiifPKfS1_fPf,@"STO_CUDA_ENTRY STV_DEFAULT"
_Z8sgemm_v7ILi128ELi128ELi8ELi8ELi8EEviiifPKfS1_fPf:
.text._Z8sgemm_v7ILi128ELi128ELi8ELi8ELi8EEviiifPKfS1_fPf:
[----:B------:R-:W-:Y:S01]  /*0000*/  LDC R1, c[0x0][0x37c] ;  /* 0x0000df00ff017b82 */ /* 0x000fe20000000800 */
[----:B------:R-:W0:Y:S07]  /*0010*/  S2R R85, SR_TID.X ;  /* 0x0000000000557919 */ /* 0x000e2e0000002100 */
[----:B------:R-:W1:Y:S01]  /*0020*/  S2UR UR4, SR_CTAID.Y ;  /* 0x00000000000479c3 */ /* 0x000e620000002600 */
[----:B------:R-:W2:Y:S01]  /*0030*/  LDCU UR5, c[0x0][0x384] ;  /* 0x00007080ff0577ac */ /* 0x000ea20008000800 */
[----:B------:R-:W3:Y:S01]  /*0040*/  S2R R7, SR_CTAID.X ;  /* 0x0000000000077919 */ /* 0x000ee20000002500 */
[----:B------:R-:W4:Y:S05]  /*0050*/  LDCU.64 UR6, c[0x0][0x390] ;  /* 0x00007200ff0677ac */ /* 0x000f2a0008000a00 */
[----:B------:R-:W1:Y:S01]  /*0060*/  LDC R10, c[0x0][0x388] ;  /* 0x0000e200ff0a7b82 */ /* 0x000e620000000800 */
[----:B------:R-:W5:Y:S07]  /*0070*/  LDCU.64 UR12, c[0x0][0x358] ;  /* 0x00006b00ff0c77ac */ /* 0x000f6e0008000a00 */
[----:B------:R-:W5:Y:S01]  /*0080*/  LDC.64 R2, c[0x0][0x398] ;  /* 0x0000e600ff027b82 */ /* 0x000f620000000a00 */
[----:B--2---:R-:W-:-:S02]  /*0090*/  MOV R40, UR5 ;  /* 0x0000000500287c02 */ /* 0x004fc40008000f00 */
[----:B0-----:R-:W-:Y:S01]  /*00a0*/  SHF.L.U32 R4, R85, 0x2, RZ ;  /* 0x0000000255047819 */ /* 0x001fe200000006ff */
[----:B-1----:R-:W-:Y:S01]  /*00b0*/  IMAD R6, R10, UR4, RZ ;  /* 0x000000040a067c24 */ /* 0x002fe2000f8e02ff */
[--C-:B------:R-:W-:Y:S02]  /*00c0*/  SHF.R.U32.HI R0, RZ, 0x1, R85.reuse ;  /* 0x00000001ff007819 */ /* 0x100fe40000011655 */
[----:B------:R-:W-:Y:S02]  /*00d0*/  LOP3.LUT R5, R4, 0x4, RZ, 0xc0, !PT ;  /* 0x0000000404057812 */ /* 0x000fe400078ec0ff */
[----:B------:R-:W-:Y:S02]  /*00e0*/  SHF.L.U32 R6, R6, 0x7, RZ ;  /* 0x0000000706067819 */ /* 0x000fe400000006ff */
[----:B------:R-:W-:Y:S01]  /*00f0*/  SHF.R.U32.HI R25, RZ, 0x5, R85 ;  /* 0x00000005ff197819 */ /* 0x000fe20000011655 */
[----:B------:R-:W-:Y:S01]  /*0100*/  IMAD R5, R0, R10, R5 ;  /* 0x0000000a00057224 */ /* 0x000fe200078e0205 */
[----:B------:R-:W-:-:S04]  /*0110*/  LOP3.LUT R87, R4, 0x7c, RZ, 0xc0, !PT ;  /* 0x0000007c04577812 */ /* 0x000fc800078ec0ff */
[----:B------:R-:W-:Y:S02]  /*0120*/  SHF.R.S32.HI R9, RZ, 0x1f, R5 ;  /* 0x0000001fff097819 */ /* 0x000fe40000011405 */
[C---:B------:R-:W-:Y:S02]  /*0130*/  IADD3 R8, P0, PT, R6.reuse, R5, RZ ;  /* 0x0000000506087210 */ /* 0x040fe40007f1e0ff */
[----:B---3--:R-:W-:Y:S02]  /*0140*/  SHF.L.U32 R5, R7, 0x7, RZ ;  /* 0x0000000707057819 */ /* 0x008fe400000006ff */
[----:B------:R-:W-:Y:S02]  /*0150*/  LEA.HI.X.SX32 R9, R6, R9, 0x1, P0 ;  /* 0x0000000906097211 */ /* 0x000fe400000f0eff */
[----:B----4-:R-:W-:Y:S01]  /*0160*/  LEA R32, P0, R8, UR6, 0x2 ;  /* 0x0000000608207c11 */ /* 0x010fe2000f8010ff */
[----:B-----5:R-:W-:-:S03]  /*0170*/  IMAD.WIDE.U32 R2, R5, 0x4, R2 ;  /* 0x0000000405027825 */ /* 0x020fc600078e0002 */
[----:B------:R-:W-:Y:S01]  /*0180*/  LEA.HI.X R33, R8, UR7, R9, 0x2, P0 ;  /* 0x0000000708217c11 */ /* 0x000fe200080f1409 */
[----:B------:R-:W-:-:S04]  /*0190*/  IMAD R5, R25, R40, R87 ;  /* 0x0000002819057224 */ /* 0x000fc800078e0257 */
[----:B------:R-:W-:Y:S01]  /*01a0*/  IMAD.WIDE R2, R5, 0x4, R2 ;  /* 0x0000000405027825 */ /* 0x000fe200078e0202 */
[----:B------:R-:W2:Y:S04]  /*01b0*/  LDG.E.128 R28, desc[UR12][R32.64] ;  /* 0x0000000c201c7981 */ /* 0x000ea8000c1e1d00 */
[----:B------:R0:W3:Y:S01]  /*01c0*/  LDG.E.128 R12, desc[UR12][R2.64] ;  /* 0x0000000c020c7981 */ /* 0x0000e2000c1e1d00 */
[----:B------:R-:W1:Y:S01]  /*01d0*/  S2UR UR6, SR_CgaCtaId ;  /* 0x00000000000679c3 */ /* 0x000e620000008800 */
[----:B------:R-:W-:Y:S01]  /*01e0*/  UMOV UR4, 0x400 ;  /* 0x0000040000047882 */ /* 0x000fe20000000000 */
[C---:B------:R-:W-:Y:S01]  /*01f0*/  SHF.L.U32 R4, R85.reuse, 0xb, RZ ;  /* 0x0000000b55047819 */ /* 0x040fe200000006ff */
[----:B------:R-:W-:Y:S01]  /*0200*/  UIADD3 UR5, UPT, UPT, UR4, 0x2000, URZ ;  /* 0x0000200004057890 */ /* 0x000fe2000fffe0ff */
[----:B------:R-:W-:Y:S01]  /*0210*/  SHF.L.U32 R6, R85, 0x4, RZ ;  /* 0x0000000455067819 */ /* 0x000fe200000006ff */
[----:B------:R-:W-:Y:S01]  /*0220*/  HFMA2 R70, -RZ, RZ, 0, 0 ;  /* 0x00000000ff467431 */ /* 0x000fe200000001ff */
[----:B------:R-:W-:Y:S01]  /*0230*/  LOP3.LUT R4, R4, 0x800, RZ, 0xc0, !PT ;  /* 0x0000080004047812 */ /* 0x000fe200078ec0ff */
[----:B------:R-:W-:Y:S01]  /*0240*/  HFMA2 R84, -RZ, RZ, 0, 0 ;  /* 0x00000000ff547431 */ /* 0x000fe200000001ff */
[----:B------:R-:W-:Y:S01]  /*0250*/  ISETP.GE.AND P0, PT, R10, 0x8, PT ;  /* 0x000000080a00780c */ /* 0x000fe20003f06270 */
[----:B------:R-:W-:Y:S01]  /*0260*/  HFMA2 R86, -RZ, RZ, 0, 0 ;  /* 0x00000000ff567431 */ /* 0x000fe200000001ff */
[----:B------:R-:W-:Y:S01]  /*0270*/  LOP3.LUT R7, R6, 0x1f0, RZ, 0xc0, !PT ;  /* 0x000001f006077812 */ /* 0x000fe200078ec0ff */
[----:B------:R-:W-:Y:S01]  /*0280*/  HFMA2 R24, -RZ, RZ, 0, 0 ;  /* 0x00000000ff187431 */ /* 0x000fe200000001ff */
[----:B------:R-:W-:-:S02]  /*0290*/  CS2R R8, SRZ ;  /* 0x0000000000087805 */ /* 0x000fc4000001ff00 */
[----:B------:R-:W-:Y:S02]  /*02a0*/  CS2R R10, SRZ ;  /* 0x00000000000a7805 */ /* 0x000fe4000001ff00 */
[----:B------:R-:W-:Y:S02]  /*02b0*/  CS2R R66, SRZ ;  /* 0x0000000000427805 */ /* 0x000fe4000001ff00 */
[----:B------:R-:W-:Y:S02]  /*02c0*/  CS2R R76, SRZ ;  /* 0x00000000004c7805 */ /* 0x000fe4000001ff00 */
[----:B------:R-:W-:Y:S02]  /*02d0*/  CS2R R74, SRZ ;  /* 0x00000000004a7805 */ /* 0x000fe4000001ff00 */
[----:B------:R-:W-:Y:S02]  /*02e0*/  CS2R R72, SRZ ;  /* 0x0000000000487805 */ /* 0x000fe4000001ff00 */
[----:B------:R-:W-:-:S02]  /*02f0*/  MOV R68, RZ ;  /* 0x000000ff00447202 */ /* 0x000fc40000000f00 */
[----:B------:R-:W-:Y:S02]  /*0300*/  CS2R R64, SRZ ;  /* 0x0000000000407805 */ /* 0x000fe4000001ff00 */
[----:B------:R-:W-:Y:S02]  /*0310*/  CS2R R62, SRZ ;  /* 0x00000000003e7805 */ /* 0x000fe4000001ff00 */
[----:B------:R-:W-:Y:S02]  /*0320*/  CS2R R60, SRZ ;  /* 0x00000000003c7805 */ /* 0x000fe4000001ff00 */
[----:B------:R-:W-:Y:S02]  /*0330*/  CS2R R82, SRZ ;  /* 0x0000000000527805 */ /* 0x000fe4000001ff00 */
[----:B------:R-:W-:Y:S01]  /*0340*/  CS2R R80, SRZ ;  /* 0x0000000000507805 */ /* 0x000fe2000001ff00 */
[----:B-1----:R-:W-:Y:S01]  /*0350*/  ULEA UR4, UR6, UR4, 0x18 ;  /* 0x0000000406047291 */ /* 0x002fe2000f8ec0ff */
[----:B------:R-:W-:Y:S01]  /*0360*/  CS2R R78, SRZ ;  /* 0x00000000004e7805 */ /* 0x000fe2000001ff00 */
[----:B------:R-:W-:Y:S01]  /*0370*/  ULEA UR5, UR6, UR5, 0x18 ;  /* 0x0000000506057291 */ /* 0x000fe2000f8ec0ff */
[----:B------:R-:W-:-:S02]  /*0380*/  CS2R R94, SRZ ;  /* 0x00000000005e7805 */ /* 0x000fc4000001ff00 */
[----:B------:R-:W-:Y:S02]  /*0390*/  CS2R R90, SRZ ;  /* 0x00000000005a7805 */ /* 0x000fe4000001ff00 */
[----:B------:R-:W-:Y:S02]  /*03a0*/  MOV R88, RZ ;  /* 0x000000ff00587202 */ /* 0x000fe40000000f00 */
[----:B------:R-:W-:Y:S02]  /*03b0*/  CS2R R92, SRZ ;  /* 0x00000000005c7805 */ /* 0x000fe4000001ff00 */
[----:B------:R-:W-:Y:S02]  /*03c0*/  IADD3 R5, PT, PT, R4, UR4, RZ ;  /* 0x0000000404057c10 */ /* 0x000fe4000fffe0ff */
[----:B------:R-:W-:Y:S02]  /*03d0*/  CS2R R58, SRZ ;  /* 0x00000000003a7805 */ /* 0x000fe4000001ff00 */
[----:B0-----:R-:W-:-:S02]  /*03e0*/  LEA R2, R25, UR5, 0x9 ;  /* 0x0000000519027c11 */ /* 0x001fc4000f8e48ff */
[----:B------:R-:W-:Y:S02]  /*03f0*/  CS2R R56, SRZ ;  /* 0x0000000000387805 */ /* 0x000fe4000001ff00 */
[----:B------:R-:W-:Y:S02]  /*0400*/  LEA R5, R0, R5, 0x2 ;  /* 0x0000000500057211 */ /* 0x000fe400078e10ff */
[----:B------:R-:W-:Y:S02]  /*0410*/  CS2R R54, SRZ ;  /* 0x0000000000367805 */ /* 0x000fe4000001ff00 */
[----:B------:R-:W-:Y:S02]  /*0420*/  IADD3 R2, PT, PT, R2, R7, RZ ;  /* 0x0000000702027210 */ /* 0x000fe40007ffe0ff */
[----:B------:R-:W-:Y:S02]  /*0430*/  CS2R R6, SRZ ;  /* 0x0000000000067805 */ /* 0x000fe4000001ff00 */
[----:B------:R-:W-:-:S02]  /*0440*/  CS2R R16, SRZ ;  /* 0x0000000000107805 */ /* 0x000fc4000001ff00 */
[----:B------:R-:W-:Y:S02]  /*0450*/  CS2R R20, SRZ ;  /* 0x0000000000147805 */ /* 0x000fe4000001ff00 */
[----:B------:R-:W-:Y:S02]  /*0460*/  CS2R R52, SRZ ;  /* 0x0000000000347805 */ /* 0x000fe4000001ff00 */
[----:B------:R-:W-:Y:S02]  /*0470*/  CS2R R22, SRZ ;  /* 0x0000000000167805 */ /* 0x000fe4000001ff00 */
[----:B------:R-:W-:Y:S02]  /*0480*/  CS2R R18, SRZ ;  /* 0x0000000000127805 */ /* 0x000fe4000001ff00 */
[----:B------:R-:W-:Y:S02]  /*0490*/  MOV R0, RZ ;  /* 0x000000ff00007202 */ /* 0x000fe40000000f00 */
[----:B------:R-:W-:Y:S01]  /*04a0*/  MOV R26, RZ ;  /* 0x000000ff001a7202 */ /* 0x000fe20000000f00 */
[----:B--2---:R-:W-:Y:S04]  /*04b0*/  STS [R5], R28 ;  /* 0x0000001c05007388 */ /* 0x004fe80000000800 */
[----:B------:R-:W-:Y:S04]  /*04c0*/  STS [R5+0x200], R29 ;  /* 0x0002001d05007388 */ /* 0x000fe80000000800 */
[----:B------:R-:W-:Y:S04]  /*04d0*/  STS [R5+0x400], R30 ;  /* 0x0004001e05007388 */ /* 0x000fe80000000800 */
[----:B------:R0:W-:Y:S04]  /*04e0*/  STS [R5+0x600], R31 ;  /* 0x0006001f05007388 */ /* 0x0001e80000000800 */
[----:B---3--:R1:W-:Y:S01]  /*04f0*/  STS.128 [R2], R12 ;  /* 0x0000000c02007388 */ /* 0x0083e20000000c00 */
[----:B0-----:R-:W-:-:S02]  /*0500*/  CS2R R4, SRZ ;  /* 0x0000000000047805 */ /* 0x001fc4000001ff00 */
[----:B-1----:R-:W-:Y:S02]  /*0510*/  CS2R R2, SRZ ;  /* 0x0000000000027805 */ /* 0x002fe4000001ff00 */
[----:B------:R-:W-:Y:S02]  /*0520*/  CS2R R12, SRZ ;  /* 0x00000000000c7805 */ /* 0x000fe4000001ff00 */
[----:B------:R-:W-:Y:S01]  /*0530*/  CS2R R14, SRZ ;  /* 0x00000000000e7805 */ /* 0x000fe2000001ff00 */
[----:B------:R-:W-:Y:S06]  /*0540*/  BAR.SYNC.DEFER_BLOCKING 0x0 ;  /* 0x0000000000007b1d */ /* 0x000fec0000010000 */
[----:B------:R-:W-:Y:S05]  /*0550*/  @!P0 BRA `(.L_x_0) ;  /* 0x0000002400688947 */ /* 0x000fea0003800000 */
[----:B------:R-:W-:Y:S01]  /*0560*/  IADD3 R25, PT, PT, R25, 0x8, RZ ;  /* 0x0000000819197810 */ /* 0x000fe20007ffe0ff */
[----:B------:R-:W-:Y:S01]  /*0570*/  UMOV UR9, 0x1 ;  /* 0x0000000100097882 */ /* 0x000fe20000000000 */
[----:B------:R-:W-:Y:S01]  /*0580*/  IADD3 R96, P0, PT, R32, 0x20, RZ ;  /* 0x0000002020607810 */ /* 0x000fe20007f1e0ff */
[----:B------:R-:W-:Y:S01]  /*0590*/  UMOV UR4, URZ ;  /* 0x000000ff00047c82 */ /* 0x000fe20008000000 */
[----:B------:R-:W-:Y:S01]  /*05a0*/  MOV R8, RZ ;  /* 0x000000ff00087202 */ /* 0x000fe20000000f00 */
[----:B------:R-:W-:Y:S01]  /*05b0*/  IMAD R87, R25, R40, R87 ;  /* 0x0000002819577224 */ /* 0x000fe200078e0257 */
[----:B------:R-:W-:Y:S01]  /*05c0*/  IADD3.X R97, PT, PT, RZ, R33, RZ, P0, !PT ;  /* 0x00000021ff617210 */ /* 0x000fe200007fe4ff */
[----:B------:R-:W-:-:S08]  /*05d0*/  UMOV UR5, URZ ;  /* 0x000000ff00057c82 */ /* 0x000fd00008000000 */
.L_x_2:
[----:B------:R-:W0:Y:S01]  /*05e0*/  S2R R85, SR_TID.X ;  /* 0x0000000000557919 */ /* 0x000e220000002100 */
[----:B------:R-:W1:Y:S01]  /*05f0*/  S2UR UR7, SR_CgaCtaId ;  /* 0x00000000000779c3 */ /* 0x000e620000008800 */
[----:B------:R-:W-:Y:S01]  /*0600*/  UMOV UR6, 0x400 ;  /* 0x0000040000067882 */ /* 0x000fe20000000000 */
[----:B------:R-:W-:Y:S02]  /*0610*/  UIADD3 UR4, UPT, UPT, UR4, 0x8, URZ ;  /* 0x0000000804047890 */ /* 0x000fe4000fffe0ff */
[----:B------:R-:W-:Y:S02]  /*0620*/  UIADD3 UR8, UPT, UPT, UR6, 0x2000, URZ ;  /* 0x0000200006087890 */ /* 0x000fe4000fffe0ff */
[----:B-1----:R-:W-:Y:S02]  /*0630*/  ULEA UR6, UR7, UR6, 0x18 ;  /* 0x0000000607067291 */ /* 0x002fe4000f8ec0ff */
[----:B------:R-:W-:Y:S02]  /*0640*/  ULEA UR8, UR7, UR8, 0x18 ;  /* 0x0000000807087291 */ /* 0x000fe4000f8ec0ff */
[----:B------:R-:W-:-:S02]  /*0650*/  ULEA UR7, UR5, UR6, 0xc ;  /* 0x0000000605077291 */ /* 0x000fc4000f8e60ff */
[----:B------:R-:W-:Y:S01]  /*0660*/  ULEA UR10, UR5, UR8, 0xc ;  /* 0x00000008050a7291 */ /* 0x000fe2000f8e60ff */
[C---:B0-----:R-:W-:Y:S02]  /*0670*/  SHF.L.U32 R98, R85.reuse, 0x5, RZ ;  /* 0x0000000555627819 */ /* 0x041fe400000006ff */
[----:B------:R-:W-:Y:S02]  /*0680*/  SHF.L.U32 R89, R85, 0x1, RZ ;  /* 0x0000000155597819 */ /* 0x000fe400000006ff */
[----:B------:R-:W-:Y:S02]  /*0690*/  LOP3.LUT R98, R98, 0x1e0, RZ, 0xc0, !PT ;  /* 0x000001e062627812 */ /* 0x000fe400078ec0ff */
[----:B------:R-:W-:-:S03]  /*06a0*/  LOP3.LUT R99, R89, 0x7e0, RZ, 0xc0, !PT ;  /* 0x000007e059637812 */ /* 0x000fc600078ec0ff */
[----:B------:R-:W-:Y:S04]  /*06b0*/  LDS.128 R40, [R98+UR10] ;  /* 0x0000000a62287984 */ /* 0x000fe80008000c00 */
[----:B------:R-:W0:Y:S04]  /*06c0*/  LDS.128 R36, [R99+UR7] ;  /* 0x0000000763247984 */ /* 0x000e280008000c00 */
[----:B------:R-:W1:Y:S04]  /*06d0*/  LDS.128 R44, [R99+UR7+0x10] ;  /* 0x00001007632c7984 */ /* 0x000e680008000c00 */
[----:B------:R-:W2:Y:S01]  /*06e0*/  LDS.128 R48, [R98+UR10+0x10] ;  /* 0x0000100a62307984 */ /* 0x000ea20008000c00 */
[-C--:B0-----:R-:W-:Y:S01]  /*06f0*/  FFMA R93, R36, R41.reuse, R93 ;  /* 0x00000029245d7223 */ /* 0x081fe2000000005d */
[-C--:B------:R-:W-:Y:S01]  /*0700*/  FFMA R90, R37, R41.reuse, R90 ;  /* 0x00000029255a7223 */ /* 0x080fe2000000005a */
[-C--:B------:R-:W-:Y:S01]  /*0710*/  FFMA R71, R38, R41.reuse, R63 ;  /* 0x0000002926477223 */ /* 0x080fe2000000003f */
[-C--:B------:R-:W-:Y:S01]  /*0720*/  FFMA R74, R39, R41.reuse, R74 ;  /* 0x00000029274a7223 */ /* 0x080fe2000000004a */
[-C--:B-1----:R-:W-:Y:S01]  /*0730*/  FFMA R101, R44, R41.reuse, R57 ;  /* 0x000000292c657223 */ /* 0x082fe20000000039 */
[-C--:B------:R-:W-:Y:S01]  /*0740*/  FFMA R102, R45, R41.reuse, R60 ;  /* 0x000000292d667223 */ /* 0x080fe2000000003c */
[-C--:B------:R-:W-:Y:S01]  /*0750*/  FFMA R21, R46, R41.reuse, R21 ;  /* 0x000000292e157223 */ /* 0x080fe20000000015 */
[----:B------:R-:W-:Y:S01]  /*0760*/  FFMA R104, R47, R41, R54 ;  /* 0x000000292f687223 */ /* 0x000fe20000000036 */
[-C--:B------:R-:W-:Y:S01]  /*0770*/  FFMA R95, R36, R42.reuse, R95 ;  /* 0x0000002a245f7223 */ /* 0x080fe2000000005f */
[-C--:B------:R-:W-:Y:S01]  /*0780*/  FFMA R94, R37, R42.reuse, R94 ;  /* 0x0000002a255e7223 */ /* 0x080fe2000000005e */
[-C--:B------:R-:W-:Y:S01]  /*0790*/  FFMA R77, R38, R42.reuse, R77 ;  /* 0x0000002a264d7223 */ /* 0x080fe2000000004d */
[-C--:B------:R-:W-:Y:S01]  /*07a0*/  FFMA R76, R39, R42.reuse, R76 ;  /* 0x0000002a274c7223 */ /* 0x080fe2000000004c */
[-C--:B------:R-:W-:Y:S01]  /*07b0*/  FFMA R41, R44, R42.reuse, R55 ;  /* 0x0000002a2c297223 */ /* 0x080fe20000000037 */
[CC--:B------:R-:W-:Y:S01]  /*07c0*/  FFMA R106, R45.reuse, R42.reuse, R58 ;  /* 0x0000002a2d6a7223 */ /* 0x0c0fe2000000003a */
[----:B------:R-:W-:Y:S01]  /*07d0*/  FFMA R23, R46, R42, R23 ;  /* 0x0000002a2e177223 */ /* 0x000fe20000000017 */
[-C--:B------:R-:W-:Y:S01]  /*07e0*/  FFMA R25, R38, R40.reuse, R61 ;  /* 0x0000002826197223 */ /* 0x080fe2000000003d */
[-C--:B------:R-:W-:Y:S01]  /*07f0*/  FFMA R27, R44, R40.reuse, R59 ;  /* 0x000000282c1b7223 */ /* 0x080fe2000000003b */
[----:B------:R-:W-:Y:S01]  /*0800*/  FFMA R100, R45, R40, R62 ;  /* 0x000000282d647223 */ /* 0x000fe2000000003e */
[----:B------:R-:W-:Y:S01]  /*0810*/  FFMA R42, R47, R42, R56 ;  /* 0x0000002a2f2a7223 */ /* 0x000fe20000000038 */
[----:B------:R-:W-:Y:S01]  /*0820*/  LDS.128 R60, [R98+UR10+0x200] ;  /* 0x0002000a623c7984 */ /* 0x000fe20008000c00 */
[C---:B------:R-:W-:Y:S01]  /*0830*/  FFMA R73, R38.reuse, R43, R73 ;  /* 0x0000002b26497223 */ /* 0x040fe20000000049 */
[C---:B--2---:R-:W-:Y:S01]  /*0840*/  FFMA R65, R38.reuse, R48, R65 ;  /* 0x0000003026417223 */ /* 0x044fe20000000041 */
[C---:B------:R-:W-:Y:S01]  /*0850*/  FFMA R68, R38.reuse, R49, R68 ;  /* 0x0000003126447223 */ /* 0x040fe20000000044 */
[----:B------:R-:W0:Y:S01]  /*0860*/  LDS.128 R56, [R99+UR7+0x210] ;  /* 0x0002100763387984 */ /* 0x000e220008000c00 */
[----:B------:R-:W-:Y:S01]  /*0870*/  FFMA R67, R38, R50, R67 ;  /* 0x0000003226437223 */ /* 0x000fe20000000043 */
[C---:B------:R-:W-:Y:S01]  /*0880*/  FFMA R91, R36.reuse, R40, R91 ;  /* 0x00000028245b7223 */ /* 0x040fe2000000005b */
[C---:B------:R-:W-:Y:S01]  /*0890*/  FFMA R83, R36.reuse, R43, R83 ;  /* 0x0000002b24537223 */ /* 0x040fe20000000053 */
[C---:B------:R-:W-:Y:S01]  /*08a0*/  FFMA R79, R36.reuse, R48, R79 ;  /* 0x00000030244f7223 */ /* 0x040fe2000000004f */
[C---:B------:R-:W-:Y:S01]  /*08b0*/  FFMA R86, R36.reuse, R49, R86 ;  /* 0x0000003124567223 */ /* 0x040fe20000000056 */
[----:B------:R-:W-:Y:S01]  /*08c0*/  FFMA R81, R36, R50, R81 ;  /* 0x0000003224517223 */ /* 0x000fe20000000051 */
[----:B------:R-:W-:Y:S01]  /*08d0*/  FFMA R38, R38, R51, R70 ;  /* 0x0000003326267223 */ /* 0x000fe20000000046 */
[-C--:B------:R-:W-:Y:S01]  /*08e0*/  FFMA R88, R37, R40.reuse, R88 ;  /* 0x0000002825587223 */ /* 0x080fe20000000058 */
[-C--:B------:R-:W-:Y:S01]  /*08f0*/  FFMA R72, R39, R40.reuse, R72 ;  /* 0x0000002827487223 */ /* 0x080fe20000000048 */
[----:B------:R-:W-:Y:S01]  /*0900*/  FFMA R69, R46, R40, R53 ;  /* 0x000000282e457223 */ /* 0x000fe20000000035 */
[-C--:B------:R-:W-:Y:S01]  /*0910*/  FFMA R84, R37, R43.reuse, R84 ;  /* 0x0000002b25547223 */ /* 0x080fe20000000054 */
[----:B------:R-:W-:Y:S01]  /*0920*/  FFMA R66, R39, R43, R66 ;  /* 0x0000002b27427223 */ /* 0x000fe20000000042 */
[----:B------:R-:W-:Y:S01]  /*0930*/  FFMA R36, R36, R51, R92 ;  /* 0x0000003324247223 */ /* 0x000fe2000000005c */
[C---:B------:R-:W-:Y:S01]  /*0940*/  FFMA R78, R37.reuse, R48, R78 ;  /* 0x00000030254e7223 */ /* 0x040fe2000000004e */
[C---:B------:R-:W-:Y:S01]  /*0950*/  FFMA R80, R37.reuse, R49, R80 ;  /* 0x0000003125507223 */ /* 0x040fe20000000050 */
[C---:B------:R-:W-:Y:S01]  /*0960*/  FFMA R75, R37.reuse, R50, R75 ;  /* 0x00000032254b7223 */ /* 0x040fe2000000004b */
[----:B------:R-:W-:Y:S01]  /*0970*/  FFMA R82, R37, R51, R82 ;  /* 0x0000003325527223 */ /* 0x000fe20000000052 */
[C---:B------:R-:W-:Y:S01]  /*0980*/  FFMA R70, R39.reuse, R48, R6 ;  /* 0x0000003027467223 */ /* 0x040fe20000000006 */
[C---:B------:R-:W-:Y:S01]  /*0990*/  FFMA R10, R39.reuse, R49, R10 ;  /* 0x00000031270a7223 */ /* 0x040fe2000000000a */
[C---:B------:R-:W-:Y:S01]  /*09a0*/  FFMA R11, R39.reuse, R50, R11 ;  /* 0x00000032270b7223 */ /* 0x040fe2000000000b */
[----:B------:R-:W-:Y:S01]  /*09b0*/  FFMA R8, R39, R51, R8 ;  /* 0x0000003327087223 */ /* 0x000fe20000000008 */
[----:B------:R-:W-:Y:S01]  /*09c0*/  FFMA R40, R47, R40, R52 ;  /* 0x000000282f287223 */ /* 0x000fe20000000034 */
[C---:B------:R-:W-:Y:S01]  /*09d0*/  FFMA R37, R44.reuse, R48, R5 ;  /* 0x000000302c257223 */ /* 0x040fe20000000005 */
[C---:B------:R-:W-:Y:S01]  /*09e0*/  FFMA R92, R44.reuse, R49, R4 ;  /* 0x000000312c5c7223 */ /* 0x040fe20000000004 */
[C---:B------:R-:W-:Y:S01]  /*09f0*/  FFMA R39, R44.reuse, R50, R7 ;  /* 0x000000322c277223 */ /* 0x040fe20000000007 */
[----:B------:R-:W1:Y:S01]  /*0a00*/  LDS.128 R52, [R99+UR7+0x200] ;  /* 0x0002000763347984 */ /* 0x000e620008000c00 */
[-C--:B------:R-:W-:Y:S01]  /*0a10*/  FFMA R9, R44, R43.reuse, R9 ;  /* 0x0000002b2c097223 */ /* 0x080fe20000000009 */
[-C--:B------:R-:W-:Y:S01]  /*0a20*/  FFMA R2, R45, R43.reuse, R2 ;  /* 0x0000002b2d027223 */ /* 0x080fe20000000002 */
[CC--:B------:R-:W-:Y:S01]  /*0a30*/  FFMA R3, R46.reuse, R43.reuse, R3 ;  /* 0x0000002b2e037223 */ /* 0x0c0fe20000000003 */
[----:B------:R-:W2:Y:S01]  /*0a40*/  LDS.128 R4, [R98+UR10+0x210] ;  /* 0x0002100a62047984 */ /* 0x000ea20008000c00 */
[----:B------:R-:W-:Y:S01]  /*0a50*/  FFMA R0, R47, R43, R0 ;  /* 0x0000002b2f007223 */ /* 0x000fe20000000000 */
[C---:B------:R-:W-:Y:S01]  /*0a60*/  FFMA R108, R45.reuse, R48, R12 ;  /* 0x000000302d6c7223 */ /* 0x040fe2000000000c */
[C---:B------:R-:W-:Y:S01]  /*0a70*/  FFMA R110, R45.reuse, R49, R14 ;  /* 0x000000312d6e7223 */ /* 0x040fe2000000000e */
[C---:B------:R-:W-:Y:S01]  /*0a80*/  FFMA R43, R45.reuse, R50, R13 ;  /* 0x000000322d2b7223 */ /* 0x040fe2000000000d */
[----:B------:R-:W-:Y:S01]  /*0a90*/  FFMA R112, R45, R51, R20 ;  /* 0x000000332d707223 */ /* 0x000fe20000000014 */
[C---:B------:R-:W-:Y:S01]  /*0aa0*/  FFMA R45, R46.reuse, R48, R15 ;  /* 0x000000302e2d7223 */ /* 0x040fe2000000000f */
[CC--:B------:R-:W-:Y:S01]  /*0ab0*/  FFMA R114, R46.reuse, R49.reuse, R18 ;  /* 0x000000312e727223 */ /* 0x0c0fe20000000012 */
[----:B------:R-:W-:Y:S01]  /*0ac0*/  FFMA R103, R46, R50, R17 ;  /* 0x000000322e677223 */ /* 0x000fe20000000011 */
[C---:B------:R-:W-:Y:S01]  /*0ad0*/  FFMA R26, R47.reuse, R49, R26 ;  /* 0x000000312f1a7223 */ /* 0x040fe2000000001a */
[-C--:B------:R-:W-:Y:S01]  /*0ae0*/  FFMA R44, R44, R51.reuse, R16 ;  /* 0x000000332c2c7223 */ /* 0x080fe20000000010 */
[-C--:B------:R-:W-:Y:S01]  /*0af0*/  FFMA R46, R46, R51.reuse, R22 ;  /* 0x000000332e2e7223 */ /* 0x080fe20000000016 */
[C---:B------:R-:W-:Y:S01]  /*0b00*/  FFMA R24, R47.reuse, R48, R24 ;  /* 0x000000302f187223 */ /* 0x040fe20000000018 */
[C---:B------:R-:W-:Y:S01]  /*0b10*/  FFMA R49, R47.reuse, R50, R19 ;  /* 0x000000322f317223 */ /* 0x040fe20000000013 */
[----:B------:R-:W-:Y:S01]  /*0b20*/  FFMA R64, R47, R51, R64 ;  /* 0x000000332f407223 */ /* 0x000fe20000000040 */
[CC--:B0-----:R-:W-:Y:S01]  /*0b30*/  FFMA R47, R58.reuse, R61.reuse, R21 ;  /* 0x0000003d3a2f7223 */ /* 0x0c1fe20000000015 */
[----:B------:R-:W-:Y:S01]  /*0b40*/  FFMA R51, R58, R62, R23 ;  /* 0x0000003e3a337223 */ /* 0x000fe20000000017 */
[----:B------:R-:W-:Y:S01]  /*0b50*/  LDS.128 R12, [R99+UR7+0x400] ;  /* 0x00040007630c7984 */ /* 0x000fe20008000c00 */
[CC--:B------:R-:W-:Y:S01]  /*0b60*/  FFMA R101, R56.reuse, R61.reuse, R101 ;  /* 0x0000003d38657223 */ /* 0x0c0fe20000000065 */
[-C--:B------:R-:W-:Y:S01]  /*0b70*/  FFMA R102, R57, R61.reuse, R102 ;  /* 0x0000003d39667223 */ /* 0x080fe20000000066 */
[----:B------:R-:W-:Y:S01]  /*0b80*/  FFMA R104, R59, R61, R104 ;  /* 0x0000003d3b687223 */ /* 0x000fe20000000068 */
[----:B------:R-:W-:Y:S01]  /*0b90*/  LDS.128 R16, [R99+UR7+0x410] ;  /* 0x0004100763107984 */ /* 0x000fe20008000c00 */
[C---:B------:R-:W-:Y:S01]  /*0ba0*/  FFMA R27, R56.reuse, R60, R27 ;  /* 0x0000003c381b7223 */ /* 0x040fe2000000001b */
[----:B------:R-:W-:Y:S01]  /*0bb0*/  FFMA R41, R56, R62, R41 ;  /* 0x0000003e38297223 */ /* 0x000fe20000000029 */
[-C--:B------:R-:W-:Y:S01]  /*0bc0*/  FFMA R100, R57, R60.reuse, R100 ;  /* 0x0000003c39647223 */ /* 0x080fe20000000064 */
[----:B------:R-:W0:Y:S01]  /*0bd0*/  LDS.128 R20, [R98+UR10+0x400] ;  /* 0x0004000a62147984 */ /* 0x000e220008000c00 */
[CC--:B------:R-:W-:Y:S01]  /*0be0*/  FFMA R69, R58.reuse, R60.reuse, R69 ;  /* 0x0000003c3a457223 */ /* 0x0c0fe20000000045 */
[----:B------:R-:W-:Y:S01]  /*0bf0*/  FFMA R40, R59, R60, R40 ;  /* 0x0000003c3b287223 */ /* 0x000fe20000000028 */
[-C--:B------:R-:W-:Y:S01]  /*0c00*/  FFMA R106, R57, R62.reuse, R106 ;  /* 0x0000003e396a7223 */ /* 0x080fe2000000006a */
[----:B------:R-:W-:Y:S01]  /*0c10*/  FFMA R42, R59, R62, R42 ;  /* 0x0000003e3b2a7223 */ /* 0x000fe2000000002a */
[-C--:B------:R-:W-:Y:S01]  /*0c20*/  FFMA R2, R57, R63.reuse, R2 ;  /* 0x0000003f39027223 */ /* 0x080fe20000000002 */
[-C--:B------:R-:W-:Y:S01]  /*0c30*/  FFMA R3, R58, R63.reuse, R3 ;  /* 0x0000003f3a037223 */ /* 0x080fe20000000003 */
[----:B------:R-:W-:Y:S01]  /*0c40*/  FFMA R0, R59, R63, R0 ;  /* 0x0000003f3b007223 */ /* 0x000fe20000000000 */
[C---:B-1----:R-:W-:Y:S01]  /*0c50*/  FFMA R88, R53.reuse, R60, R88 ;  /* 0x0000003c35587223 */ /* 0x042fe20000000058 */
[-C--:B------:R-:W-:Y:S01]  /*0c60*/  FFMA R93, R52, R61.reuse, R93 ;  /* 0x0000003d345d7223 */ /* 0x080fe2000000005d */
[-C--:B------:R-:W-:Y:S01]  /*0c70*/  FFMA R90, R53, R61.reuse, R90 ;  /* 0x0000003d355a7223 */ /* 0x080fe2000000005a */
[-C--:B------:R-:W-:Y:S01]  /*0c80*/  FFMA R71, R54, R61.reuse, R71 ;  /* 0x0000003d36477223 */ /* 0x080fe20000000047 */
[----:B------:R-:W-:Y:S01]  /*0c90*/  FFMA R74, R55, R61, R74 ;  /* 0x0000003d374a7223 */ /* 0x000fe2000000004a */
[C---:B------:R-:W-:Y:S01]  /*0ca0*/  FFMA R94, R53.reuse, R62, R94 ;  /* 0x0000003e355e7223 */ /* 0x040fe2000000005e */
[C---:B------:R-:W-:Y:S01]  /*0cb0*/  FFMA R84, R53.reuse, R63, R84 ;  /* 0x0000003f35547223 */ /* 0x040fe20000000054 */
[C---:B--2---:R-:W-:Y:S01]  /*0cc0*/  FFMA R78, R53.reuse, R4, R78 ;  /* 0x00000004354e7223 */ /* 0x044fe2000000004e */
[C---:B------:R-:W-:Y:S01]  /*0cd0*/  FFMA R80, R53.reuse, R5, R80 ;  /* 0x0000000535507223 */ /* 0x040fe20000000050 */
[CC--:B------:R-:W-:Y:S01]  /*0ce0*/  FFMA R75, R53.reuse, R6.reuse, R75 ;  /* 0x00000006354b7223 */ /* 0x0c0fe2000000004b */
[----:B------:R-:W-:Y:S01]  /*0cf0*/  FFMA R82, R53, R7, R82 ;  /* 0x0000000735527223 */ /* 0x000fe20000000052 */
[----:B------:R-:W-:Y:S01]  /*0d00*/  FFMA R61, R56, R63, R9 ;  /* 0x0000003f383d7223 */ /* 0x000fe20000000009 */
[C---:B------:R-:W-:Y:S01]  /*0d10*/  FFMA R48, R55.reuse, R5, R10 ;  /* 0x0000000537307223 */ /* 0x040fe2000000000a */
[C---:B------:R-:W-:Y:S01]  /*0d20*/  FFMA R53, R55.reuse, R6, R11 ;  /* 0x0000000637357223 */ /* 0x040fe2000000000b */
[C---:B------:R-:W-:Y:S01]  /*0d30*/  FFMA R50, R55.reuse, R7, R8 ;  /* 0x0000000737327223 */ /* 0x040fe20000000008 */
[-C--:B------:R-:W-:Y:S01]  /*0d40*/  FFMA R25, R54, R60.reuse, R25 ;  /* 0x0000003c36197223 */ /* 0x080fe20000000019 */
[----:B------:R-:W1:Y:S01]  /*0d50*/  LDS.128 R8, [R98+UR10+0x410] ;  /* 0x0004100a62087984 */ /* 0x000e620008000c00 */
[CC--:B------:R-:W-:Y:S01]  /*0d60*/  FFMA R91, R52.reuse, R60.reuse, R91 ;  /* 0x0000003c345b7223 */ /* 0x0c0fe2000000005b */
[C---:B------:R-:W-:Y:S01]  /*0d70*/  FFMA R72, R55.reuse, R60, R72 ;  /* 0x0000003c37487223 */ /* 0x040fe20000000048 */
[-C--:B------:R-:W-:Y:S01]  /*0d80*/  FFMA R95, R52, R62.reuse, R95 ;  /* 0x0000003e345f7223 */ /* 0x080fe2000000005f */
[-C--:B------:R-:W-:Y:S01]  /*0d90*/  FFMA R77, R54, R62.reuse, R77 ;  /* 0x0000003e364d7223 */ /* 0x080fe2000000004d */
[C---:B------:R-:W-:Y:S01]  /*0da0*/  FFMA R76, R55.reuse, R62, R76 ;  /* 0x0000003e374c7223 */ /* 0x040fe2000000004c */
[-C--:B------:R-:W-:Y:S01]  /*0db0*/  FFMA R83, R52, R63.reuse, R83 ;  /* 0x0000003f34537223 */ /* 0x080fe20000000053 */
[-C--:B------:R-:W-:Y:S01]  /*0dc0*/  FFMA R73, R54, R63.reuse, R73 ;  /* 0x0000003f36497223 */ /* 0x080fe20000000049 */
[C---:B------:R-:W-:Y:S01]  /*0dd0*/  FFMA R66, R55.reuse, R63, R66 ;  /* 0x0000003f37427223 */ /* 0x040fe20000000042 */
        /* <DEDUP_REMOVED lines=8> */
[-C--:B------:R-:W-:Y:S01]  /*0e60*/  FFMA R70, R55, R4.reuse, R70 ;  /* 0x0000000437467223 */ /* 0x080fe20000000046 */
        /* <DEDUP_REMOVED lines=16> */
[-C--:B0-----:R-:W-:Y:S01]  /*0f70*/  FFMA R91, R12, R20.reuse, R91 ;  /* 0x000000140c5b7223 */ /* 0x081fe2000000005b */
[-C--:B------:R-:W-:Y:S01]  /*0f80*/  FFMA R88, R13, R20.reuse, R88 ;  /* 0x000000140d587223 */ /* 0x080fe20000000058 */
[-C--:B------:R-:W-:Y:S01]  /*0f90*/  FFMA R55, R14, R20.reuse, R25 ;  /* 0x000000140e377223 */ /* 0x080fe20000000019 */
[-C--:B------:R-:W-:Y:S01]  /*0fa0*/  FFMA R72, R15, R20.reuse, R72 ;  /* 0x000000140f487223 */ /* 0x080fe20000000048 */
[-C--:B------:R-:W-:Y:S01]  /*0fb0*/  FFMA R57, R16, R20.reuse, R27 ;  /* 0x0000001410397223 */ /* 0x080fe2000000001b */
        /* <DEDUP_REMOVED lines=27> */
[----:B------:R-:W-:Y:S01]  /*1170*/  LDS.128 R4, [R99+UR7+0x600] ;  /* 0x0006000763047984 */ /* 0x000fe20008000c00 */
[----:B------:R-:W0:Y:S01]  /*1180*/  LDC R41, c[0x0][0x388] ;  /* 0x0000e200ff297b82 */ /* 0x000e220000000800 */
[C---:B-1----:R-:W-:Y:S01]  /*1190*/  FFMA R79, R12.reuse, R8, R79 ;  /* 0x000000080c4f7223 */ /* 0x042fe2000000004f */
[C---:B------:R-:W-:Y:S01]  /*11a0*/  FFMA R86, R12.reuse, R9, R86 ;  /* 0x000000090c567223 */ /* 0x040fe20000000056 */
[----:B------:R-:W1:Y:S01]  /*11b0*/  LDS.128 R24, [R98+UR10+0x600] ;  /* 0x0006000a62187984 */ /* 0x000e620008000c00 */
[C---:B------:R-:W-:Y:S01]  /*11c0*/  FFMA R81, R12.reuse, R10, R81 ;  /* 0x0000000a0c517223 */ /* 0x040fe20000000051 */
[----:B------:R-:W-:Y:S01]  /*11d0*/  FFMA R36, R12, R11, R36 ;  /* 0x0000000b0c247223 */ /* 0x000fe20000000024 */
[C---:B------:R-:W-:Y:S01]  /*11e0*/  FFMA R78, R13.reuse, R8, R78 ;  /* 0x000000080d4e7223 */ /* 0x040fe2000000004e */
[----:B------:R-:W2:Y:S01]  /*11f0*/  LDS.128 R20, [R99+UR7+0x610] ;  /* 0x0006100763147984 */ /* 0x000ea20008000c00 */
        /* <DEDUP_REMOVED lines=12> */
[----:B------:R-:W3:Y:S01]  /*12c0*/  LDS.128 R12, [R98+UR10+0x610] ;  /* 0x0006100a620c7984 */ /* 0x000ee20008000c00 */
[C---:B------:R-:W-:Y:S01]  /*12d0*/  FFMA R92, R16.reuse, R9, R92 ;  /* 0x00000009105c7223 */ /* 0x040fe2000000005c */
[C---:B------:R-:W-:Y:S01]  /*12e0*/  FFMA R39, R16.reuse, R10, R39 ;  /* 0x0000000a10277223 */ /* 0x040fe20000000027 */
[----:B------:R-:W-:Y:S01]  /*12f0*/  FFMA R44, R16, R11, R44 ;  /* 0x0000000b102c7223 */ /* 0x000fe2000000002c */
[----:B0-----:R-:W-:Y:S01]  /*1300*/  ISETP.LE.AND P0, PT, R41, UR4, PT ;  /* 0x0000000429007c0c */ /* 0x001fe2000bf03270 */
        /* <DEDUP_REMOVED lines=12> */
[----:B------:R-:W0:Y:S01]  /*13d0*/  @!P0 S2R R56, SR_CTAID.X ;  /* 0x0000000000388919 */ /* 0x000e220000002500 */
[----:B------:R-:W4:Y:S01]  /*13e0*/  @!P0 LDC.64 R62, c[0x0][0x398] ;  /* 0x0000e600ff3e8b82 */ /* 0x000f220000000a00 */
[----:B------:R-:W-:Y:S01]  /*13f0*/  LDS.128 R16, [R98+UR10+0x800] ;  /* 0x0008000a62107984 */ /* 0x000fe20008000c00 */
[-C--:B-1----:R-:W-:Y:S01]  /*1400*/  FFMA R91, R4, R24.reuse, R91 ;  /* 0x00000018045b7223 */ /* 0x082fe2000000005b */
[-C--:B------:R-:W-:Y:S01]  /*1410*/  FFMA R88, R5, R24.reuse, R88 ;  /* 0x0000001805587223 */ /* 0x080fe20000000058 */
[-C--:B------:R-:W-:Y:S01]  /*1420*/  FFMA R55, R6, R24.reuse, R55 ;  /* 0x0000001806377223 */ /* 0x080fe20000000037 */
[-C--:B------:R-:W-:Y:S01]  /*1430*/  FFMA R72, R7, R24.reuse, R72 ;  /* 0x0000001807487223 */ /* 0x080fe20000000048 */
[-C--:B--2---:R-:W-:Y:S01]  /*1440*/  FFMA R57, R20, R24.reuse, R57 ;  /* 0x0000001814397223 */ /* 0x084fe20000000039 */
        /* <DEDUP_REMOVED lines=27> */
[C---:B---3--:R-:W-:Y:S01]  /*1600*/  FFMA R79, R4.reuse, R12, R79 ;  /* 0x0000000c044f7223 */ /* 0x048fe2000000004f */
[----:B------:R-:W1:Y:S01]  /*1610*/  LDS.128 R24, [R99+UR7+0x810] ;  /* 0x0008100763187984 */ /* 0x000e620008000c00 */
        /* <DEDUP_REMOVED lines=15> */
[----:B------:R-:W2:Y:S01]  /*1710*/  LDS.128 R8, [R99+UR7+0x800] ;  /* 0x0008000763087984 */ /* 0x000ea20008000c00 */
[----:B0-----:R-:W-:Y:S01]  /*1720*/  @!P0 SHF.L.U32 R105, R56, 0x7, RZ ;  /* 0x0000000738698819 */ /* 0x001fe200000006ff */
[C---:B------:R-:W-:Y:S01]  /*1730*/  FFMA R37, R20.reuse, R12, R37 ;  /* 0x0000000c14257223 */ /* 0x040fe20000000025 */
[C---:B------:R-:W-:Y:S01]  /*1740*/  FFMA R92, R20.reuse, R13, R92 ;  /* 0x0000000d145c7223 */ /* 0x040fe2000000005c */
[----:B------:R-:W0:Y:S01]  /*1750*/  LDS.128 R4, [R98+UR10+0x810] ;  /* 0x0008100a62047984 */ /* 0x000e220008000c00 */
[----:B------:R-:W-:Y:S01]  /*1760*/  FFMA R39, R20, R14, R39 ;  /* 0x0000000e14277223 */ /* 0x000fe20000000027 */
[----:B----4-:R-:W-:-:S04]  /*1770*/  @!P0 IMAD.WIDE.U32 R62, R105, 0x4, R62 ;  /* 0x00000004693e8825 */ /* 0x010fc800078e003e */
[----:B------:R-:W-:Y:S01]  /*1780*/  FFMA R56, R20, R15, R44 ;  /* 0x0000000f14387223 */ /* 0x000fe2000000002c */
[C---:B------:R-:W-:Y:S01]  /*1790*/  FFMA R108, R21.reuse, R12, R108 ;  /* 0x0000000c156c7223 */ /* 0x040fe2000000006c */
[C---:B------:R-:W-:Y:S01]  /*17a0*/  FFMA R110, R21.reuse, R13, R110 ;  /* 0x0000000d156e7223 */ /* 0x040fe2000000006e */
[C---:B------:R-:W-:Y:S01]  /*17b0*/  FFMA R43, R21.reuse, R14, R43 ;  /* 0x0000000e152b7223 */ /* 0x040fe2000000002b */
[----:B------:R-:W-:Y:S01]  /*17c0*/  FFMA R112, R21, R15, R112 ;  /* 0x0000000f15707223 */ /* 0x000fe20000000070 */
[----:B------:R-:W-:-:S04]  /*17d0*/  @!P0 IMAD.WIDE R116, R87, 0x4, R62 ;  /* 0x0000000457748825 */ /* 0x000fc800078e023e */
        /* <DEDUP_REMOVED lines=8> */
[----:B-----5:R3:W5:Y:S01]  /*1860*/  @!P0 LDG.E.128 R32, desc[UR12][R116.64] ;  /* 0x0000000c74208981 */ /* 0x020762000c1e1d00 */
[----:B-1----:R-:W-:-:S03]  /*1870*/  FFMA R105, R26, R17, R47 ;  /* 0x000000111a697223 */ /* 0x002fc6000000002f */
[----:B------:R-:W-:Y:S04]  /*1880*/  LDS.128 R20, [R99+UR7+0xa10] ;  /* 0x000a100763147984 */ /* 0x000fe80008000c00 */
[----:B------:R-:W1:Y:S04]  /*1890*/  LDS.128 R44, [R98+UR10+0xa00] ;  /* 0x000a000a622c7984 */ /* 0x000e680008000c00 */
[----:B------:R-:W4:Y:S04]  /*18a0*/  LDS.128 R12, [R99+UR7+0xa00] ;  /* 0x000a0007630c7984 */ /* 0x000f280008000c00 */
[----:B------:R0:W5:Y:S01]  /*18b0*/  @!P0 LDG.E.128 R28, desc[UR12][R96.64] ;  /* 0x0000000c601c8981 */ /* 0x000162000c1e1d00 */
[-C--:B--2---:R-:W-:Y:S01]  /*18c0*/  FFMA R91, R8, R16.reuse, R91 ;  /* 0x00000010085b7223 */ /* 0x084fe2000000005b */
[-C--:B------:R-:W-:Y:S01]  /*18d0*/  FFMA R88, R9, R16.reuse, R88 ;  /* 0x0000001009587223 */ /* 0x080fe20000000058 */
[-C--:B------:R-:W-:Y:S01]  /*18e0*/  FFMA R55, R10, R16.reuse, R55 ;  /* 0x000000100a377223 */ /* 0x080fe20000000037 */
[----:B------:R-:W-:Y:S01]  /*18f0*/  FFMA R72, R11, R16, R72 ;  /* 0x000000100b487223 */ /* 0x000fe20000000048 */
[-C--:B------:R-:W-:Y:S01]  /*1900*/  FFMA R93, R8, R17.reuse, R93 ;  /* 0x00000011085d7223 */ /* 0x080fe2000000005d */
        /* <DEDUP_REMOVED lines=11> */
[C---:B0-----:R-:W-:Y:S01]  /*19c0*/  FFMA R79, R8.reuse, R4, R79 ;  /* 0x00000004084f7223 */ /* 0x041fe2000000004f */
        /* <DEDUP_REMOVED lines=12> */
[C---:B---3--:R-:W-:Y:S01]  /*1a90*/  FFMA R116, R11.reuse, R5, R48 ;  /* 0x000000050b747223 */ /* 0x048fe20000000030 */
[C---:B------:R-:W-:Y:S01]  /*1aa0*/  FFMA R53, R11.reuse, R6, R53 ;  /* 0x000000060b357223 */ /* 0x040fe20000000035 */
[----:B------:R-:W-:-:S02]  /*1ab0*/  FFMA R118, R11, R7, R50 ;  /* 0x000000070b767223 */ /* 0x000fc40000000032 */
[----:B------:R-:W0:Y:S01]  /*1ac0*/  LDS.128 R8, [R98+UR10+0xa10] ;  /* 0x000a100a62087984 */ /* 0x000e220008000c00 */
[----:B------:R-:W-:Y:S01]  /*1ad0*/  FFMA R51, R26, R18, R51 ;  /* 0x000000121a337223 */ /* 0x000fe20000000033 */
[C---:B------:R-:W-:Y:S01]  /*1ae0*/  FFMA R92, R24.reuse, R5, R92 ;  /* 0x00000005185c7223 */ /* 0x040fe2000000005c */
[----:B------:R-:W-:Y:S01]  /*1af0*/  FFMA R56, R24, R7, R56 ;  /* 0x0000000718387223 */ /* 0x000fe20000000038 */
[C---:B------:R-:W-:Y:S01]  /*1b00*/  FFMA R110, R25.reuse, R5, R110 ;  /* 0x00000005196e7223 */ /* 0x040fe2000000006e */
[----:B------:R-:W-:Y:S01]  /*1b10*/  FFMA R112, R25, R7, R112 ;  /* 0x0000000719707223 */ /* 0x000fe20000000070 */
[C---:B------:R-:W-:Y:S01]  /*1b20*/  FFMA R114, R26.reuse, R5, R114 ;  /* 0x000000051a727223 */ /* 0x040fe20000000072 */
[----:B------:R-:W-:Y:S01]  /*1b30*/  FFMA R58, R26, R7, R58 ;  /* 0x000000071a3a7223 */ /* 0x000fe2000000003a */
[C---:B------:R-:W-:Y:S01]  /*1b40*/  FFMA R54, R27.reuse, R5, R54 ;  /* 0x000000051b367223 */ /* 0x040fe20000000036 */
[----:B------:R-:W-:Y:S01]  /*1b50*/  FFMA R64, R27, R7, R64 ;  /* 0x000000071b407223 */ /* 0x000fe20000000040 */
[-C--:B------:R-:W-:Y:S01]  /*1b60*/  FFMA R57, R24, R16.reuse, R57 ;  /* 0x0000001018397223 */ /* 0x080fe20000000039 */
[-C--:B------:R-:W-:Y:S01]  /*1b70*/  FFMA R100, R25, R16.reuse, R100 ;  /* 0x0000001019647223 */ /* 0x080fe20000000064 */
[-C--:B------:R-:W-:Y:S01]  /*1b80*/  FFMA R69, R26, R16.reuse, R69 ;  /* 0x000000101a457223 */ /* 0x080fe20000000045 */
[----:B------:R-:W-:Y:S01]  /*1b90*/  FFMA R40, R27, R16, R40 ;  /* 0x000000101b287223 */ /* 0x000fe20000000028 */
[CC--:B------:R-:W-:Y:S01]  /*1ba0*/  FFMA R101, R24.reuse, R17.reuse, R101 ;  /* 0x0000001118657223 */ /* 0x0c0fe20000000065 */
[-C--:B------:R-:W-:Y:S01]  /*1bb0*/  FFMA R102, R25, R17.reuse, R102 ;  /* 0x0000001119667223 */ /* 0x080fe20000000066 */
[----:B------:R-:W-:Y:S01]  /*1bc0*/  FFMA R104, R27, R17, R104 ;  /* 0x000000111b687223 */ /* 0x000fe20000000068 */
[CC--:B------:R-:W-:Y:S01]  /*1bd0*/  FFMA R59, R24.reuse, R18.reuse, R59 ;  /* 0x00000012183b7223 */ /* 0x0c0fe2000000003b */
[-C--:B------:R-:W-:Y:S01]  /*1be0*/  FFMA R106, R25, R18.reuse, R106 ;  /* 0x00000012196a7223 */ /* 0x080fe2000000006a */
[----:B------:R-:W-:Y:S01]  /*1bf0*/  FFMA R42, R27, R18, R42 ;  /* 0x000000121b2a7223 */ /* 0x000fe2000000002a */
[-C--:B------:R-:W-:Y:S01]  /*1c00*/  FFMA R61, R24, R19.reuse, R61 ;  /* 0x00000013183d7223 */ /* 0x080fe2000000003d */
[-C--:B------:R-:W-:Y:S01]  /*1c10*/  FFMA R2, R25, R19.reuse, R2 ;  /* 0x0000001319027223 */ /* 0x080fe20000000002 */
[-C--:B------:R-:W-:Y:S01]  /*1c20*/  FFMA R3, R26, R19.reuse, R3 ;  /* 0x000000131a037223 */ /* 0x080fe20000000003 */
[C---:B------:R-:W-:Y:S01]  /*1c30*/  FFMA R0, R27.reuse, R19, R0 ;  /* 0x000000131b007223 */ /* 0x040fe20000000000 */
[----:B------:R-:W-:Y:S01]  /*1c40*/  FFMA R5, R27, R6, R49 ;  /* 0x000000061b057223 */ /* 0x000fe20000000031 */
[----:B-1----:R-:W-:Y:S01]  /*1c50*/  FFMA R7, R22, R46, R51 ;  /* 0x0000002e16077223 */ /* 0x002fe20000000033 */
[----:B------:R-:W-:Y:S04]  /*1c60*/  LDS.128 R16, [R99+UR7+0xc10] ;  /* 0x000c100763107984 */ /* 0x000fe80008000c00 */
[----:B------:R-:W1:Y:S01]  /*1c70*/  LDS.128 R48, [R98+UR10+0xc00] ;  /* 0x000c000a62307984 */ /* 0x000e620008000c00 */
[C---:B------:R-:W-:Y:S01]  /*1c80*/  FFMA R107, R24.reuse, R4, R37 ;  /* 0x00000004186b7223 */ /* 0x040fe20000000025 */
[----:B------:R-:W-:Y:S01]  /*1c90*/  FFMA R109, R24, R6, R39 ;  /* 0x00000006186d7223 */ /* 0x000fe20000000027 */
[-C--:B----4-:R-:W-:Y:S01]  /*1ca0*/  FFMA R91, R12, R44.reuse, R91 ;  /* 0x0000002c0c5b7223 */ /* 0x090fe2000000005b */
        /* <DEDUP_REMOVED lines=18> */
[----:B------:R-:W2:Y:S01]  /*1dd0*/  LDS.128 R36, [R99+UR7+0xc00] ;  /* 0x000c000763247984 */ /* 0x000ea20008000c00 */
        /* <DEDUP_REMOVED lines=19> */
[----:B------:R-:W-:-:S02]  /*1f10*/  FFMA R118, R15, R11, R118 ;  /* 0x0000000b0f767223 */ /* 0x000fc40000000076 */
[----:B------:R-:W0:Y:S01]  /*1f20*/  LDS.128 R12, [R98+UR10+0xc10] ;  /* 0x000c100a620c7984 */ /* 0x000e220008000c00 */
[----:B------:R-:W-:Y:S01]  /*1f30*/  FFMA R52, R27, R4, R52 ;  /* 0x000000041b347223 */ /* 0x000fe20000000034 */
[-C--:B------:R-:W-:Y:S01]  /*1f40*/  FFMA R92, R20, R9.reuse, R92 ;  /* 0x00000009145c7223 */ /* 0x080fe2000000005c */
[-C--:B------:R-:W-:Y:S01]  /*1f50*/  FFMA R110, R21, R9.reuse, R110 ;  /* 0x00000009156e7223 */ /* 0x080fe2000000006e */
[-C--:B------:R-:W-:Y:S01]  /*1f60*/  FFMA R114, R22, R9.reuse, R114 ;  /* 0x0000000916727223 */ /* 0x080fe20000000072 */
[C---:B------:R-:W-:Y:S01]  /*1f70*/  FFMA R54, R23.reuse, R9, R54 ;  /* 0x0000000917367223 */ /* 0x040fe20000000036 */
[C---:B------:R-:W-:Y:S01]  /*1f80*/  FFMA R104, R23.reuse, R45, R104 ;  /* 0x0000002d17687223 */ /* 0x040fe20000000068 */
[C---:B------:R-:W-:Y:S01]  /*1f90*/  FFMA R0, R23.reuse, R47, R0 ;  /* 0x0000002f17007223 */ /* 0x040fe20000000000 */
[C---:B------:R-:W-:Y:S01]  /*1fa0*/  FFMA R52, R23.reuse, R8, R52 ;  /* 0x0000000817347223 */ /* 0x040fe20000000034 */
[C---:B------:R-:W-:Y:S01]  /*1fb0*/  FFMA R9, R23.reuse, R10, R5 ;  /* 0x0000000a17097223 */ /* 0x040fe20000000005 */
[----:B------:R-:W-:Y:S01]  /*1fc0*/  FFMA R64, R23, R11, R64 ;  /* 0x0000000b17407223 */ /* 0x000fe20000000040 */
[C---:B------:R-:W-:Y:S01]  /*1fd0*/  FFMA R108, R25.reuse, R4, R108 ;  /* 0x00000004196c7223 */ /* 0x040fe2000000006c */
[----:B------:R-:W-:Y:S01]  /*1fe0*/  FFMA R43, R25, R6, R43 ;  /* 0x00000006192b7223 */ /* 0x000fe2000000002b */
[C---:B------:R-:W-:Y:S01]  /*1ff0*/  FFMA R63, R26.reuse, R4, R63 ;  /* 0x000000041a3f7223 */ /* 0x040fe2000000003f */
[----:B------:R-:W-:Y:S01]  /*2000*/  FFMA R103, R26, R6, R103 ;  /* 0x000000061a677223 */ /* 0x000fe20000000067 */
[----:B-1----:R-:W-:Y:S01]  /*2010*/  FFMA R23, R18, R50, R7 ;  /* 0x0000003212177223 */ /* 0x002fe20000000007 */
[----:B------:R-:W-:Y:S04]  /*2020*/  LDS.128 R24, [R99+UR7+0xe10] ;  /* 0x000e100763187984 */ /* 0x000fe80008000c00 */
[----:B------:R-:W1:Y:S01]  /*2030*/  LDS.128 R4, [R98+UR10+0xe00] ;  /* 0x000e000a62047984 */ /* 0x000e620008000c00 */
[-C--:B------:R-:W-:Y:S01]  /*2040*/  FFMA R101, R20, R45.reuse, R101 ;  /* 0x0000002d14657223 */ /* 0x080fe20000000065 */
[CC--:B------:R-:W-:Y:S01]  /*2050*/  FFMA R102, R21.reuse, R45.reuse, R102 ;  /* 0x0000002d15667223 */ /* 0x0c0fe20000000066 */
[----:B------:R-:W-:Y:S01]  /*2060*/  FFMA R105, R22, R45, R105 ;  /* 0x0000002d16697223 */ /* 0x000fe20000000069 */
[C---:B------:R-:W-:Y:S01]  /*2070*/  FFMA R2, R21.reuse, R47, R2 ;  /* 0x0000002f15027223 */ /* 0x040fe20000000002 */
[C---:B------:R-:W-:Y:S01]  /*2080*/  FFMA R108, R21.reuse, R8, R108 ;  /* 0x00000008156c7223 */ /* 0x040fe2000000006c */
[C---:B------:R-:W-:Y:S01]  /*2090*/  FFMA R43, R21.reuse, R10, R43 ;  /* 0x0000000a152b7223 */ /* 0x040fe2000000002b */
[-C--:B------:R-:W-:Y:S01]  /*20a0*/  FFMA R112, R21, R11.reuse, R112 ;  /* 0x0000000b15707223 */ /* 0x080fe20000000070 */
[C---:B------:R-:W-:Y:S01]  /*20b0*/  FFMA R107, R20.reuse, R8, R107 ;  /* 0x00000008146b7223 */ /* 0x040fe2000000006b */
[C---:B------:R-:W-:Y:S01]  /*20c0*/  FFMA R109, R20.reuse, R10, R109 ;  /* 0x0000000a146d7223 */ /* 0x040fe2000000006d */
[-C--:B------:R-:W-:Y:S01]  /*20d0*/  FFMA R56, R20, R11.reuse, R56 ;  /* 0x0000000b14387223 */ /* 0x080fe20000000038 */
[C---:B------:R-:W-:Y:S01]  /*20e0*/  FFMA R63, R22.reuse, R8, R63 ;  /* 0x00000008163f7223 */ /* 0x040fe2000000003f */
[C---:B------:R-:W-:Y:S01]  /*20f0*/  FFMA R103, R22.reuse, R10, R103 ;  /* 0x0000000a16677223 */ /* 0x040fe20000000067 */
[----:B------:R-:W-:Y:S01]  /*2100*/  FFMA R58, R22, R11, R58 ;  /* 0x0000000b163a7223 */ /* 0x000fe2000000003a */
[-C--:B--2---:R-:W-:Y:S01]  /*2110*/  FFMA R93, R36, R49.reuse, R93 ;  /* 0x00000031245d7223 */ /* 0x084fe2000000005d */
        /* <DEDUP_REMOVED lines=36> */
[----:B------:R-:W0:Y:S04]  /*2360*/  LDS.128 R68, [R99+UR7+0xe00] ;  /* 0x000e000763447984 */ /* 0x000e280008000c00 */
[----:B------:R-:W2:Y:S01]  /*2370*/  LDS.128 R36, [R98+UR10+0xe10] ;  /* 0x000e100a62247984 */ /* 0x000ea20008000c00 */
[-C--:B------:R-:W-:Y:S01]  /*2380*/  FFMA R40, R19, R48.reuse, R40 ;  /* 0x0000003013287223 */ /* 0x080fe20000000028 */
[-C--:B------:R-:W-:Y:S01]  /*2390*/  FFMA R57, R16, R48.reuse, R57 ;  /* 0x0000003010397223 */ /* 0x080fe20000000039 */
[----:B------:R-:W-:Y:S01]  /*23a0*/  FFMA R100, R17, R48, R100 ;  /* 0x0000003011647223 */ /* 0x000fe20000000064 */
[----:B------:R-:W-:Y:S01]  /*23b0*/  FFMA R48, R19, R12, R52 ;  /* 0x0000000c13307223 */ /* 0x000fe20000000034 */
[----:B-1----:R-:W-:-:S02]  /*23c0*/  FFMA R52, R27, R4, R40 ;  /* 0x000000041b347223 */ /* 0x002fc40000000028 */
[----:B------:R-:W1:Y:S01]  /*23d0*/  LDC R40, c[0x0][0x384] ;  /* 0x0000e100ff287b82 */ /* 0x000e620000000800 */
[----:B------:R-:W-:Y:S01]  /*23e0*/  ISETP.LE.AND P0, PT, R41, UR4, PT ;  /* 0x0000000429007c0c */ /* 0x000fe2000bf03270 */
        /* <DEDUP_REMOVED lines=16> */
[-C--:B------:R-:W-:Y:S01]  /*24f0*/  FFMA R112, R17, R15.reuse, R112 ;  /* 0x0000000f11707223 */ /* 0x080fe20000000070 */
[C---:B------:R-:W-:Y:S01]  /*2500*/  FFMA R17, R18.reuse, R12, R63 ;  /* 0x0000000c12117223 */ /* 0x040fe2000000003f */
[----:B------:R-:W-:Y:S01]  /*2510*/  FFMA R22, R18, R15, R58 ;  /* 0x0000000f12167223 */ /* 0x000fe2000000003a */
[C---:B------:R-:W-:Y:S01]  /*2520*/  FFMA R50, R19.reuse, R13, R54 ;  /* 0x0000000d13327223 */ /* 0x040fe20000000036 */
[----:B------:R-:W-:Y:S01]  /*2530*/  FFMA R51, R19, R14, R9 ;  /* 0x0000000e13337223 */ /* 0x000fe20000000009 */
[-C--:B------:R-:W-:Y:S01]  /*2540*/  FFMA R59, R24, R4.reuse, R57 ;  /* 0x00000004183b7223 */ /* 0x080fe20000000039 */
[CC--:B------:R-:W-:Y:S01]  /*2550*/  FFMA R62, R25.reuse, R4.reuse, R100 ;  /* 0x00000004193e7223 */ /* 0x0c0fe20000000064 */
[-C--:B------:R-:W-:Y:S01]  /*2560*/  FFMA R53, R26, R4.reuse, R11 ;  /* 0x000000041a357223 */ /* 0x080fe2000000000b */
[-C--:B------:R-:W-:Y:S01]  /*2570*/  FFMA R57, R24, R5.reuse, R101 ;  /* 0x0000000518397223 */ /* 0x080fe20000000065 */
[-C--:B------:R-:W-:Y:S01]  /*2580*/  FFMA R60, R25, R5.reuse, R102 ;  /* 0x00000005193c7223 */ /* 0x080fe20000000066 */
[C---:B0-----:R-:W-:Y:S01]  /*2590*/  FFMA R91, R68.reuse, R4, R91 ;  /* 0x00000004445b7223 */ /* 0x041fe2000000005b */
[C---:B------:R-:W-:Y:S01]  /*25a0*/  FFMA R93, R68.reuse, R5, R93 ;  /* 0x00000005445d7223 */ /* 0x040fe2000000005d */
[C---:B------:R-:W-:Y:S01]  /*25b0*/  FFMA R95, R68.reuse, R6, R95 ;  /* 0x00000006445f7223 */ /* 0x040fe2000000005f */
[C---:B------:R-:W-:Y:S01]  /*25c0*/  FFMA R83, R68.reuse, R7, R83 ;  /* 0x0000000744537223 */ /* 0x040fe20000000053 */
[C---:B--2---:R-:W-:Y:S01]  /*25d0*/  FFMA R79, R68.reuse, R36, R79 ;  /* 0x00000024444f7223 */ /* 0x044fe2000000004f */
[C---:B------:R-:W-:Y:S01]  /*25e0*/  FFMA R86, R68.reuse, R37, R86 ;  /* 0x0000002544567223 */ /* 0x040fe20000000056 */
[C---:B------:R-:W-:Y:S01]  /*25f0*/  FFMA R81, R68.reuse, R38, R81 ;  /* 0x0000002644517223 */ /* 0x040fe20000000051 */
[----:B------:R-:W-:Y:S01]  /*2600*/  FFMA R92, R68, R39, R8 ;  /* 0x00000027445c7223 */ /* 0x000fe20000000008 */
[C---:B------:R-:W-:Y:S01]  /*2610*/  FFMA R61, R70.reuse, R4, R55 ;  /* 0x00000004463d7223 */ /* 0x040fe20000000037 */
[C---:B------:R-:W-:Y:S01]  /*2620*/  FFMA R63, R70.reuse, R5, R21 ;  /* 0x00000005463f7223 */ /* 0x040fe20000000015 */
[C---:B------:R-:W-:Y:S01]  /*2630*/  FFMA R77, R70.reuse, R6, R77 ;  /* 0x00000006464d7223 */ /* 0x040fe2000000004d */
[C---:B------:R-:W-:Y:S01]  /*2640*/  FFMA R73, R70.reuse, R7, R73 ;  /* 0x0000000746497223 */ /* 0x040fe20000000049 */
[C---:B------:R-:W-:Y:S01]  /*2650*/  FFMA R65, R70.reuse, R36, R65 ;  /* 0x0000002446417223 */ /* 0x040fe20000000041 */
[C---:B------:R-:W-:Y:S01]  /*2660*/  FFMA R68, R70.reuse, R37, R44 ;  /* 0x0000002546447223 */ /* 0x040fe2000000002c */
[----:B------:R-:W-:Y:S01]  /*2670*/  FFMA R67, R70, R38, R67 ;  /* 0x0000002646437223 */ /* 0x000fe20000000043 */
        /* <DEDUP_REMOVED lines=18> */
[----:B------:R-:W-:Y:S01]  /*27a0*/  FFMA R70, R70, R39, R10 ;  /* 0x0000002746467223 */ /* 0x000fe2000000000a */
[C---:B------:R-:W-:Y:S01]  /*27b0*/  FFMA R114, R18.reuse, R13, R114 ;  /* 0x0000000d12727223 */ /* 0x040fe20000000072 */
        /* <DEDUP_REMOVED lines=14> */
[----:B-1----:R-:W-:Y:S06]  /*28a0*/  @P0 BRA `(.L_x_1) ;  /* 0x0000000000480947 */ /* 0x002fec0003800000 */
[C---:B------:R-:W-:Y:S01]  /*28b0*/  SHF.L.U32 R12, R85.reuse, 0xb, RZ ;  /* 0x0000000b550c7819 */ /* 0x040fe200000006ff */
[----:B------:R-:W-:Y:S01]  /*28c0*/  ULEA UR6, UR9, UR6, 0xc ;  /* 0x0000000609067291 */ /* 0x000fe2000f8e60ff */
[----:B------:R-:W-:Y:S01]  /*28d0*/  SHF.L.U32 R13, R85, 0x4, RZ ;  /* 0x00000004550d7819 */ /* 0x000fe200000006ff */
[----:B------:R-:W-:Y:S01]  /*28e0*/  ULOP3.LUT UR5, UR5, 0x1, URZ, 0x3c, !UPT ;  /* 0x0000000105057892 */ /* 0x000fe2000f8e3cff */
[----:B------:R-:W-:Y:S02]  /*28f0*/  LOP3.LUT R14, R12, 0x800, RZ, 0xc0, !PT ;  /* 0x000008000c0e7812 */ /* 0x000fe400078ec0ff */
[C---:B------:R-:W-:Y:S02]  /*2900*/  LOP3.LUT R12, R13.reuse, 0x3e00, RZ, 0xc0, !PT ;  /* 0x00003e000d0c7812 */ /* 0x040fe400078ec0ff */
[----:B------:R-:W-:Y:S02]  /*2910*/  LOP3.LUT R13, R13, 0x1f0, RZ, 0xc0, !PT ;  /* 0x000001f00d0d7812 */ /* 0x000fe400078ec0ff */
[----:B------:R-:W-:-:S02]  /*2920*/  LOP3.LUT R89, R89, 0x7fc, RZ, 0xc0, !PT ;  /* 0x000007fc59597812 */ /* 0x000fc400078ec0ff */
[----:B------:R-:W-:Y:S01]  /*2930*/  MOV R15, UR9 ;  /* 0x00000009000f7c02 */ /* 0x000fe20008000f00 */
[----:B------:R-:W-:Y:S01]  /*2940*/  ULOP3.LUT UR9, UR9, 0x1, URZ, 0x3c, !UPT ;  /* 0x0000000109097892 */ /* 0x000fe2000f8e3cff */
[----:B------:R-:W-:Y:S02]  /*2950*/  IADD3 R12, PT, PT, R13, UR8, R12 ;  /* 0x000000080d0c7c10 */ /* 0x000fe4000fffe00c */
[----:B------:R-:W-:Y:S02]  /*2960*/  IADD3 R89, PT, PT, R89, UR6, R14 ;  /* 0x0000000659597c10 */ /* 0x000fe4000fffe00e */
[----:B------:R-:W-:-:S03]  /*2970*/  LEA R12, R15, R12, 0xc ;  /* 0x0000000c0f0c7211 */ /* 0x000fc600078e60ff */
[----:B-----5:R0:W-:Y:S04]  /*2980*/  STS [R89], R28 ;  /* 0x0000001c59007388 */ /* 0x0201e80000000800 */
[----:B------:R0:W-:Y:S04]  /*2990*/  STS [R89+0x200], R29 ;  /* 0x0002001d59007388 */ /* 0x0001e80000000800 */
[----:B------:R0:W-:Y:S04]  /*29a0*/  STS [R89+0x400], R30 ;  /* 0x0004001e59007388 */ /* 0x0001e80000000800 */
[----:B------:R0:W-:Y:S04]  /*29b0*/  STS [R89+0x600], R31 ;  /* 0x0006001f59007388 */ /* 0x0001e80000000800 */
[----:B------:R0:W-:Y:S02]  /*29c0*/  STS.128 [R12], R32 ;  /* 0x000000200c007388 */ /* 0x0001e40000000c00 */
.L_x_1:
[----:B------:R-:W-:Y:S01]  /*29d0*/  UIADD3 UR6, UPT, UPT, UR4, 0x8, URZ ;  /* 0x0000000804067890 */ /* 0x000fe2000fffe0ff */
[----:B------:R-:W-:Y:S01]  /*29e0*/  IADD3 R96, P1, PT, R96, 0x20, RZ ;  /* 0x0000002060607810 */ /* 0x000fe20007f3e0ff */
[----:B------:R-:W-:Y:S01]  /*29f0*/  BAR.SYNC.DEFER_BLOCKING 0x0 ;  /* 0x0000000000007b1d */ /* 0x000fe20000010000 */
[C---:B------:R-:W-:Y:S01]  /*2a00*/  FFMA R15, R26.reuse, R36, R17 ;  /* 0x000000241a0f7223 */ /* 0x040fe20000000011 */
[C---:B------:R-:W-:Y:S01]  /*2a10*/  FFMA R18, R26.reuse, R37, R114 ;  /* 0x000000251a127223 */ /* 0x040fe20000000072 */
[C---:B------:R-:W-:Y:S01]  /*2a20*/  FFMA R17, R26.reuse, R38, R103 ;  /* 0x000000261a117223 */ /* 0x040fe20000000067 */
[----:B------:R-:W-:Y:S01]  /*2a30*/  ISETP.LT.AND P0, PT, R41, UR6, PT ;  /* 0x0000000629007c0c */ /* 0x000fe2000bf01270 */
        /* <DEDUP_REMOVED lines=9> */
[----:B------:R-:W-:-:S02]  /*2ad0*/  IADD3.X R97, PT, PT, RZ, R97, RZ, P1, !PT ;  /* 0x00000061ff617210 */ /* 0x000fc40000ffe4ff */
[----:B------:R-:W-:Y:S01]  /*2ae0*/  LEA R87, R40, R87, 0x3 ;  /* 0x0000005728577211 */ /* 0x000fe200078e18ff */
[----:B------:R-:W-:Y:S06]  /*2af0*/  @!P0 BRA `(.L_x_2) ;  /* 0xffffffd800b88947 */ /* 0x000fec000383ffff */
.L_x_0:
[----:B------:R-:W0:Y:S01]  /*2b00*/  S2R R27, SR_CTAID.X ;  /* 0x00000000001b7919 */ /* 0x000e220000002500 */
[----:B------:R-:W0:Y:S01]  /*2b10*/  S2UR UR6, SR_CTAID.Y ;  /* 0x00000000000679c3 */ /* 0x000e220000002600 */
[----:B------:R-:W-:Y:S01]  /*2b20*/  SHF.R.U32.HI R25, RZ, 0x1, R85 ;  /* 0x00000001ff197819 */ /* 0x000fe20000011655 */
[----:B------:R-:W1:Y:S01]  /*2b30*/  LDCU.64 UR4, c[0x0][0x3a8] ;  /* 0x00007500ff0477ac */ /* 0x000e620008000a00 */
[----:B------:R-:W-:Y:S02]  /*2b40*/  SHF.L.U32 R85, R85, 0x3, RZ ;  /* 0x0000000355557819 */ /* 0x000fe400000006ff */
[----:B------:R-:W-:Y:S01]  /*2b50*/  LOP3.LUT R25, R25, 0x1f8, RZ, 0xc0, !PT ;  /* 0x000001f819197812 */ /* 0x000fe200078ec0ff */
[----:B------:R-:W2:Y:S01]  /*2b60*/  LDCU UR7, c[0x0][0x3a0] ;  /* 0x00007400ff0777ac */ /* 0x000ea20008000800 */
[----:B------:R-:W-:-:S05]  /*2b70*/  LOP3.LUT R85, R85, 0x78, RZ, 0xc0, !PT ;  /* 0x0000007855557812 */ /* 0x000fca00078ec0ff */
[----:B------:R-:W-:Y:S02]  /*2b80*/  IMAD R36, R25, R40, R85 ;  /* 0x0000002819247224 */ /* 0x000fe400078e0255 */
[----:B0-----:R-:W-:Y:S01]  /*2b90*/  IMAD R27, R40, UR6, R27 ;  /* 0x00000006281b7c24 */ /* 0x001fe2000f8e021b */
[----:B------:R-:W0:Y:S04]  /*2ba0*/  LDCU UR6, c[0x0][0x38c] ;  /* 0x00007180ff0677ac */ /* 0x000e280008000800 */
[----:B------:R-:W-:-:S04]  /*2bb0*/  SHF.L.U32 R27, R27, 0x7, RZ ;  /* 0x000000071b1b7819 */ /* 0x000fc800000006ff */
[----:B------:R-:W-:Y:S02]  /*2bc0*/  SHF.R.S32.HI R25, RZ, 0x1f, R27 ;  /* 0x0000001fff197819 */ /* 0x000fe4000001141b */
[----:B-----5:R-:W-:-:S04]  /*2bd0*/  IADD3 R28, P0, PT, R27, R36, RZ ;  /* 0x000000241b1c7210 */ /* 0x020fc80007f1e0ff */
[----:B------:R-:W-:Y:S02]  /*2be0*/  LEA.HI.X.SX32 R29, R36, R25, 0x1, P0 ;  /* 0x00000019241d7211 */ /* 0x000fe400000f0eff */
[----:B-1----:R-:W-:-:S04]  /*2bf0*/  LEA R44, P0, R28, UR4, 0x2 ;  /* 0x000000041c2c7c11 */ /* 0x002fc8000f8010ff */
[----:B------:R-:W-:-:S05]  /*2c00*/  LEA.HI.X R45, R28, UR5, R29, 0x2, P0 ;  /* 0x000000051c2d7c11 */ /* 0x000fca00080f141d */
[----:B------:R-:W2:Y:S04]  /*2c10*/  LDG.E.128 R32, desc[UR12][R44.64] ;  /* 0x0000000c2c207981 */ /* 0x000ea8000c1e1d00 */
[----:B------:R-:W3:Y:S01]  /*2c20*/  LDG.E.128 R28, desc[UR12][R44.64+0x10] ;  /* 0x0000100c2c1c7981 */ /* 0x000ee2000c1e1d00 */
[----:B------:R-:W-:Y:S01]  /*2c30*/  IADD3 R48, PT, PT, R36, R40, RZ ;  /* 0x0000002824307210 */ /* 0x000fe20007ffe0ff */
[----:B0-----:R-:W-:Y:S01]  /*2c40*/  FMUL R91, R91, UR6 ;  /* 0x000000065b5b7c20 */ /* 0x001fe20008400000 */
[----:B------:R-:W-:Y:S01]  /*2c50*/  FMUL R95, R95, UR6 ;  /* 0x000000065f5f7c20 */ /* 0x000fe20008400000 */
[----:B------:R-:W-:Y:S01]  /*2c60*/  FMUL R38, R83, UR6 ;  /* 0x0000000653267c20 */ /* 0x000fe20008400000 */
[----:B------:R-:W-:Y:S01]  /*2c70*/  IADD3 R36, P0, PT, R27, R48, RZ ;  /* 0x000000301b247210 */ /* 0x000fe20007f1e0ff */
[----:B------:R-:W-:Y:S01]  /*2c80*/  FMUL R79, R79, UR6 ;  /* 0x000000064f4f7c20 */ /* 0x000fe20008400000 */
[----:B------:R-:W-:Y:S01]  /*2c90*/  FMUL R86, R86, UR6 ;  /* 0x0000000656567c20 */ /* 0x000fe20008400000 */
[----:B------:R-:W-:Y:S01]  /*2ca0*/  FMUL R81, R81, UR6 ;  /* 0x0000000651517c20 */ /* 0x000fe20008400000 */
[----:B------:R-:W-:Y:S01]  /*2cb0*/  LEA.HI.X.SX32 R37, R48, R25, 0x1, P0 ;  /* 0x0000001930257211 */ /* 0x000fe200000f0eff */
[----:B------:R-:W-:Y:S01]  /*2cc0*/  FMUL R92, R92, UR6 ;  /* 0x000000065c5c7c20 */ /* 0x000fe20008400000 */
[----:B------:R-:W-:-:S04]  /*2cd0*/  LEA R42, P0, R36, UR4, 0x2 ;  /* 0x00000004242a7c11 */ /* 0x000fc8000f8010ff */
[----:B------:R-:W-:Y:S01]  /*2ce0*/  LEA.HI.X R43, R36, UR5, R37, 0x2, P0 ;  /* 0x00000005242b7c11 */ /* 0x000fe200080f1425 */
[----:B------:R-:W-:Y:S01]  /*2cf0*/  FMUL R36, R93, UR6 ;  /* 0x000000065d247c20 */ /* 0x000fe20008400000 */
[----:B--2---:R-:W-:-:S03]  /*2d00*/  FFMA R32, R32, UR7, R91 ;  /* 0x0000000720207c23 */ /* 0x004fc6000800005b */
[----:B------:R-:W-:Y:S01]  /*2d10*/  FFMA R33, R33, UR7, R36 ;  /* 0x0000000721217c23 */ /* 0x000fe20008000024 */
[----:B------:R-:W-:Y:S01]  /*2d20*/  FFMA R34, R34, UR7, R95 ;  /* 0x0000000722227c23 */ /* 0x000fe2000800005f */
[----:B------:R-:W-:Y:S01]  /*2d30*/  FFMA R35, R35, UR7, R38 ;  /* 0x0000000723237c23 */ /* 0x000fe20008000026 */
[----:B---3--:R-:W-:Y:S01]  /*2d40*/  FFMA R28, R28, UR7, R79 ;  /* 0x000000071c1c7c23 */ /* 0x008fe2000800004f */
[----:B------:R-:W-:Y:S01]  /*2d50*/  FFMA R29, R29, UR7, R86 ;  /* 0x000000071d1d7c23 */ /* 0x000fe20008000056 */
[----:B------:R-:W-:Y:S01]  /*2d60*/  FFMA R30, R30, UR7, R81 ;  /* 0x000000071e1e7c23 */ /* 0x000fe20008000051 */
[----:B------:R-:W-:Y:S01]  /*2d70*/  FFMA R31, R31, UR7, R92 ;  /* 0x000000071f1f7c23 */ /* 0x000fe2000800005c */
[----:B------:R-:W-:Y:S04]  /*2d80*/  STG.E.128 desc[UR12][R44.64], R32 ;  /* 0x000000202c007986 */ /* 0x000fe8000c101d0c */
[----:B------:R0:W-:Y:S04]  /*2d90*/  STG.E.128 desc[UR12][R44.64+0x10], R28 ;  /* 0x0000101c2c007986 */ /* 0x0001e8000c101d0c */
[----:B------:R-:W2:Y:S01]  /*2da0*/  LDG.E.128 R36, desc[UR12][R42.64] ;  /* 0x0000000c2a247981 */ /* 0x000ea2000c1e1d00 */
[----:B------:R-:W-:Y:S01]  /*2db0*/  IADD3 R50, PT, PT, R48, 0x4, RZ ;  /* 0x0000000430327810 */ /* 0x000fe20007ffe0ff */
[----:B------:R-:W-:Y:S01]  /*2dc0*/  FMUL R41, R88, UR6 ;  /* 0x0000000658297c20 */ /* 0x000fe20008400000 */
[----:B------:R-:W-:Y:S01]  /*2dd0*/  FMUL R90, R90, UR6 ;  /* 0x000000065a5a7c20 */ /* 0x000fe20008400000 */
[----:B------:R-:W-:Y:S01]  /*2de0*/  FMUL R49, R94, UR6 ;  /* 0x000000065e317c20 */ /* 0x000fe20008400000 */
[----:B------:R-:W-:Y:S01]  /*2df0*/  IADD3 R47, P0, PT, R27, R50, RZ ;  /* 0x000000321b2f7210 */ /* 0x000fe20007f1e0ff */
[----:B------:R-:W-:-:S03]  /*2e00*/  FMUL R84, R84, UR6 ;  /* 0x0000000654547c20 */ /* 0x000fc60008400000 */
[----:B------:R-:W-:Y:S02]  /*2e10*/  LEA.HI.X.SX32 R86, R50, R25, 0x1, P0 ;  /* 0x0000001932567211 */ /* 0x000fe400000f0eff */
[----:B------:R-:W-:-:S04]  /*2e20*/  LEA R46, P0, R47, UR4, 0x2 ;  /* 0x000000042f2e7c11 */ /* 0x000fc8000f8010ff */
[----:B------:R-:W-:Y:S01]  /*2e30*/  LEA.HI.X R47, R47, UR5, R86, 0x2, P0 ;  /* 0x000000052f2f7c11 */ /* 0x000fe200080f1456 */
[----:B--2---:R-:W-:Y:S01]  /*2e40*/  FFMA R36, R36, UR7, R41 ;  /* 0x0000000724247c23 */ /* 0x004fe20008000029 */
[----:B------:R-:W-:Y:S01]  /*2e50*/  FFMA R37, R37, UR7, R90 ;  /* 0x0000000725257c23 */ /* 0x000fe2000800005a */
[----:B------:R-:W-:Y:S01]  /*2e60*/  FFMA R38, R38, UR7, R49 ;  /* 0x0000000726267c23 */ /* 0x000fe20008000031 */
[----:B------:R-:W-:-:S05]  /*2e70*/  FFMA R39, R39, UR7, R84 ;  /* 0x0000000727277c23 */ /* 0x000fca0008000054 */
[----:B------:R1:W-:Y:S04]  /*2e80*/  STG.E.128 desc[UR12][R42.64], R36 ;  /* 0x000000242a007986 */ /* 0x0003e8000c101d0c */
[----:B0-----:R-:W2:Y:S01]  /*2e90*/  LDG.E.128 R28, desc[UR12][R46.64] ;  /* 0x0000000c2e1c7981 */ /* 0x001ea2000c1e1d00 */
[----:B------:R-:W-:Y:S01]  /*2ea0*/  IADD3 R48, PT, PT, R48, R40, RZ ;  /* 0x0000002830307210 */ /* 0x000fe20007ffe0ff */
        /* <DEDUP_REMOVED lines=13> */
[----:B------:R-:W2:Y:S01]  /*2f80*/  LDG.E.128 R32, desc[UR12][R44.64] ;  /* 0x0000000c2c207981 */ /* 0x000ea2000c1e1d00 */
[----:B------:R-:W-:Y:S01]  /*2f90*/  IADD3 R50, PT, PT, R50, R40, RZ ;  /* 0x0000002832327210 */ /* 0x000fe20007ffe0ff */
[----:B------:R-:W-:Y:S01]  /*2fa0*/  FMUL R61, R61, UR6 ;  /* 0x000000063d3d7c20 */ /* 0x000fe20008400000 */
[----:B------:R-:W-:Y:S01]  /*2fb0*/  FMUL R77, R77, UR6 ;  /* 0x000000064d4d7c20 */ /* 0x000fe20008400000 */
[----:B-1----:R-:W-:Y:S01]  /*2fc0*/  FMUL R42, R73, UR6 ;  /* 0x00000006492a7c20 */ /* 0x002fe20008400000 */
[----:B------:R-:W-:-:S04]  /*2fd0*/  IADD3 R37, P0, PT, R27, R50, RZ ;  /* 0x000000321b257210 */ /* 0x000fc80007f1e0ff */
[----:B------:R-:W-:Y:S02]  /*2fe0*/  LEA.HI.X.SX32 R38, R50, R25, 0x1, P0 ;  /* 0x0000001932267211 */ /* 0x000fe400000f0eff */
[----:B------:R-:W-:-:S04]  /*2ff0*/  LEA R36, P0, R37, UR4, 0x2 ;  /* 0x0000000425247c11 */ /* 0x000fc8000f8010ff */
[----:B------:R-:W-:Y:S01]  /*3000*/  LEA.HI.X R37, R37, UR5, R38, 0x2, P0 ;  /* 0x0000000525257c11 */ /* 0x000fe200080f1426 */
[----:B------:R-:W-:Y:S01]  /*3010*/  FMUL R38, R63, UR6 ;  /* 0x000000063f267c20 */ /* 0x000fe20008400000 */
[----:B--2---:R-:W-:-:S03]  /*3020*/  FFMA R32, R32, UR7, R61 ;  /* 0x0000000720207c23 */ /* 0x004fc6000800003d */
        /* <DEDUP_REMOVED lines=19> */
[----:B-1----:R-:W2:Y:S01]  /*3160*/  LDG.E.128 R32, desc[UR12][R38.64] ;  /* 0x0000000c26207981 */ /* 0x002ea2000c1e1d00 */
        /* <DEDUP_REMOVED lines=48> */
[----:B------:R-:W-:Y:S01]  /*3470*/  FMUL R7, R7, UR6 ;  /* 0x0000000607077c20 */ /* 0x000fe20008400000 */
[----:B------:R-:W-:Y:S01]  /*3480*/  IADD3 R6, P0, PT, R27, R48, RZ ;  /* 0x000000301b067210 */ /* 0x000fe20007f1e0ff */
[----:B------:R-:W-:-:S03]  /*3490*/  FMUL R16, R16, UR6 ;  /* 0x0000000610107c20 */ /* 0x000fc60008400000 */
[----:B0-----:R-:W-:Y:S02]  /*34a0*/  LEA.HI.X.SX32 R29, R48, R25, 0x1, P0 ;  /* 0x00000019301d7211 */ /* 0x001fe400000f0eff */
        /* <DEDUP_REMOVED lines=9> */
[----:B-1----:R-:W-:Y:S01]  /*3540*/  FMUL R33, R62, UR6 ;  /* 0x000000063e217c20 */ /* 0x002fe20008400000 */
        /* <DEDUP_REMOVED lines=71> */
[----:B------:R-:W-:Y:S04]  /*39c0*/  STG.E.128 desc[UR12][R2.64], R12 ;  /* 0x0000000c02007986 */ /* 0x000fe8000c101d0c */
[----:B0-----:R-:W2:Y:S01]  /*39d0*/  LDG.E.128 R8, desc[UR12][R4.64] ;  /* 0x0000000c04087981 */ /* 0x001ea2000c1e1d00 */
[----:B------:R-:W-:Y:S01]  /*39e0*/  FMUL R7, R24, UR6 ;  /* 0x0000000618077c20 */ /* 0x000fe20008400000 */
[----:B------:R-:W-:Y:S01]  /*39f0*/  FMUL R26, R26, UR6 ;  /* 0x000000061a1a7c20 */ /* 0x000fe20008400000 */
[----:B------:R-:W-:Y:S01]  /*3a00*/  FMUL R19, R19, UR6 ;  /* 0x0000000613137c20 */ /* 0x000fe20008400000 */
[----:B------:R-:W-:Y:S01]  /*3a10*/  FMUL R64, R64, UR6 ;  /* 0x0000000640407c20 */ /* 0x000fe20008400000 */
[----:B--2---:R-:W-:Y:S01]  /*3a20*/  FFMA R8, R8, UR7, R7 ;  /* 0x0000000708087c23 */ /* 0x004fe20008000007 */
[----:B------:R-:W-:Y:S01]  /*3a30*/  FFMA R9, R9, UR7, R26 ;  /* 0x0000000709097c23 */ /* 0x000fe2000800001a */
[----:B------:R-:W-:Y:S01]  /*3a40*/  FFMA R10, R10, UR7, R19 ;  /* 0x000000070a0a7c23 */ /* 0x000fe20008000013 */
[----:B------:R-:W-:-:S05]  /*3a50*/  FFMA R11, R11, UR7, R64 ;  /* 0x000000070b0b7c23 */ /* 0x000fca0008000040 */
[----:B------:R-:W-:Y:S01]  /*3a60*/  STG.E.128 desc[UR12][R4.64], R8 ;  /* 0x0000000804007986 */ /* 0x000fe2000c101d0c */
[----:B------:R-:W-:Y:S05]  /*3a70*/  EXIT ;  /* 0x000000000000794d */ /* 0x000fea0003800000 */
.L_x_3:
[----:B------:R-:W-:-:S00]  /*3a80*/  BRA `(.L_x_3) ;  /* 0xfffffffc00fc7947 */ /* 0x000fc0000383ffff */
[----:B------:R-:W-:-:S00]  /*3a90*/  NOP ;  /* 0x0000000000007918 */ /* 0x000fc00000000000 */
        /* <DEDUP_REMOVED lines=14> */
.L_x_4:


//--------------------- .nv.shared._Z8sgemm_v7ILi128ELi128ELi8ELi8ELi8EEviiifPKfS1_fPf --------------------------
	.section	.nv.shared._Z8sgemm_v7ILi128ELi128ELi8ELi8ELi8EEviiifPKfS1_fPf,"aw",@nobits
	.sectionflags	@""
	.align	4
.nv.shared._Z8sgemm_v7ILi128ELi128ELi8ELi8ELi8EEviiifPKfS1_fPf:
	.zero		17408


//--------------------- .nv.shared.reserved.0     --------------------------
	.section	.nv.shared.reserved.0,"aw",@nobits
	.weak		__nv_reservedSMEM_offset_0_alias
	.size		__nv_reservedSMEM_offset_0_alias, 0, 64
	.other		__nv_reservedSMEM_offset_0_alias,@"STO_CUDA_RESERVED_SHARED STV_DEFAULT"
__nv_reservedSMEM_offset_0_alias:
	.zero		0
	.zero		64


//--------------------- .nv.constant0._Z8sgemm_v7ILi128ELi128ELi8ELi8ELi8EEviiifPKfS1_fPf --------------------------
	.section	.nv.constant0._Z8sgemm_v7ILi128ELi128ELi8ELi8ELi8EEviiifPKfS1_fPf,"a",@progbits
	.sectionflags	@""
	.align	4
.nv.constant0._Z8sgemm_v7ILi128ELi128ELi8ELi8ELi8EEviiifPKfS1_fPf:
	.zero		944


//--------------------- SYMBOLS --------------------------

	.type		.nv.reservedSmem.offset0,@object
	.size		.nv.reservedSmem.offset0,0x4
	.type		.nv.reservedSmem.cap,@object
	.size		.nv.reservedSmem.cap,0x4
